//
// Generated by NVIDIA NVVM Compiler
//
// Compiler Build ID: CL-36424714
// Cuda compilation tools, release 13.0, V13.0.88
// Based on NVVM 20.0.0
//

.version 9.0
.target sm_100
.address_size 64

	// .globl	_ZN6mujoco3mjx4cuda13initSpaceAABBEPi

.visible .entry _ZN6mujoco3mjx4cuda13initSpaceAABBEPi(
	.param .u64 .ptr .align 1 _ZN6mujoco3mjx4cuda13initSpaceAABBEPi_param_0
)
{
	.reg .pred 	%p<2>;
	.reg .b32 	%r<8>;
	.reg .b64 	%rd<3>;

	ld.param.u64 	%rd1, [_ZN6mujoco3mjx4cuda13initSpaceAABBEPi_param_0];
	mov.u32 	%r1, %ctaid.x;
	mov.u32 	%r2, %ntid.x;
	mul.lo.s32 	%r3, %r1, %r2;
	mov.u32 	%r4, %tid.x;
	neg.s32 	%r5, %r4;
	setp.ne.s32 	%p1, %r3, %r5;
	@%p1 bra 	$L__BB0_2;
	cvta.to.global.u64 	%rd2, %rd1;
	mov.b32 	%r6, 2147483647;
	st.global.u32 	[%rd2], %r6;
	mov.b32 	%r7, -2147483647;
	st.global.u32 	[%rd2+4], %r7;
$L__BB0_2:
	ret;

}
	// .globl	_ZN6mujoco3mjx4cuda18calculateSpaceAABBEjPiPKfffi
.visible .entry _ZN6mujoco3mjx4cuda18calculateSpaceAABBEjPiPKfffi(
	.param .u32 _ZN6mujoco3mjx4cuda18calculateSpaceAABBEjPiPKfffi_param_0,
	.param .u64 .ptr .align 1 _ZN6mujoco3mjx4cuda18calculateSpaceAABBEjPiPKfffi_param_1,
	.param .u64 .ptr .align 1 _ZN6mujoco3mjx4cuda18calculateSpaceAABBEjPiPKfffi_param_2,
	.param .f32 _ZN6mujoco3mjx4cuda18calculateSpaceAABBEjPiPKfffi_param_3,
	.param .f32 _ZN6mujoco3mjx4cuda18calculateSpaceAABBEjPiPKfffi_param_4,
	.param .u32 _ZN6mujoco3mjx4cuda18calculateSpaceAABBEjPiPKfffi_param_5
)
{
	.reg .pred 	%p<3>;
	.reg .b32 	%r<13>;
	.reg .b32 	%f<11>;
	.reg .b64 	%rd<9>;

	ld.param.u32 	%r3, [_ZN6mujoco3mjx4cuda18calculateSpaceAABBEjPiPKfffi_param_0];
	ld.param.u64 	%rd2, [_ZN6mujoco3mjx4cuda18calculateSpaceAABBEjPiPKfffi_param_1];
	ld.param.u64 	%rd3, [_ZN6mujoco3mjx4cuda18calculateSpaceAABBEjPiPKfffi_param_2];
	ld.param.f32 	%f2, [_ZN6mujoco3mjx4cuda18calculateSpaceAABBEjPiPKfffi_param_3];
	ld.param.f32 	%f3, [_ZN6mujoco3mjx4cuda18calculateSpaceAABBEjPiPKfffi_param_4];
	ld.param.u32 	%r2, [_ZN6mujoco3mjx4cuda18calculateSpaceAABBEjPiPKfffi_param_5];
	mov.u32 	%r4, %ctaid.x;
	mov.u32 	%r5, %ntid.x;
	mov.u32 	%r6, %tid.x;
	mad.lo.s32 	%r1, %r4, %r5, %r6;
	setp.ge.u32 	%p1, %r1, %r3;
	@%p1 bra 	$L__BB1_3;
	cvta.to.global.u64 	%rd4, %rd3;
	mad.lo.s32 	%r7, %r1, 6, %r2;
	mul.wide.u32 	%rd5, %r7, 4;
	add.s64 	%rd1, %rd4, %rd5;
	add.s32 	%r8, %r7, 3;
	mul.wide.u32 	%rd6, %r8, 4;
	add.s64 	%rd7, %rd4, %rd6;
	ld.global.nc.f32 	%f1, [%rd7];
	setp.gt.f32 	%p2, %f1, %f2;
	@%p2 bra 	$L__BB1_3;
	cvta.to.global.u64 	%rd8, %rd2;
	ld.global.nc.f32 	%f4, [%rd1];
	sub.f32 	%f5, %f4, %f1;
	mul.f32 	%f6, %f3, %f5;
	cvt.rmi.f32.f32 	%f7, %f6;
	cvt.rzi.s32.f32 	%r9, %f7;
	add.f32 	%f8, %f1, %f4;
	mul.f32 	%f9, %f3, %f8;
	cvt.rpi.f32.f32 	%f10, %f9;
	cvt.rzi.s32.f32 	%r10, %f10;
	atom.global.min.s32 	%r11, [%rd8], %r9;
	atom.global.max.s32 	%r12, [%rd8+4], %r10;
$L__BB1_3:
	ret;

}
	// .globl	_ZN6mujoco3mjx4cuda13calculateAABBEjPKfS3_S3_Pf
.visible .entry _ZN6mujoco3mjx4cuda13calculateAABBEjPKfS3_S3_Pf(
	.param .u32 _ZN6mujoco3mjx4cuda13calculateAABBEjPKfS3_S3_Pf_param_0,
	.param .u64 .ptr .align 1 _ZN6mujoco3mjx4cuda13calculateAABBEjPKfS3_S3_Pf_param_1,
	.param .u64 .ptr .align 1 _ZN6mujoco3mjx4cuda13calculateAABBEjPKfS3_S3_Pf_param_2,
	.param .u64 .ptr .align 1 _ZN6mujoco3mjx4cuda13calculateAABBEjPKfS3_S3_Pf_param_3,
	.param .u64 .ptr .align 1 _ZN6mujoco3mjx4cuda13calculateAABBEjPKfS3_S3_Pf_param_4
)
{
	.reg .pred 	%p<26>;
	.reg .b32 	%r<22>;
	.reg .b32 	%f<89>;
	.reg .b64 	%rd<46>;

	ld.param.u32 	%r2, [_ZN6mujoco3mjx4cuda13calculateAABBEjPKfS3_S3_Pf_param_0];
	mov.u32 	%r3, %ctaid.x;
	mov.u32 	%r4, %ntid.x;
	mov.u32 	%r5, %tid.x;
	mad.lo.s32 	%r1, %r3, %r4, %r5;
	setp.ge.u32 	%p1, %r1, %r2;
	@%p1 bra 	$L__BB2_2;
	ld.param.u64 	%rd45, [_ZN6mujoco3mjx4cuda13calculateAABBEjPKfS3_S3_Pf_param_4];
	ld.param.u64 	%rd44, [_ZN6mujoco3mjx4cuda13calculateAABBEjPKfS3_S3_Pf_param_3];
	ld.param.u64 	%rd43, [_ZN6mujoco3mjx4cuda13calculateAABBEjPKfS3_S3_Pf_param_2];
	ld.param.u64 	%rd42, [_ZN6mujoco3mjx4cuda13calculateAABBEjPKfS3_S3_Pf_param_1];
	cvta.to.global.u64 	%rd5, %rd45;
	cvta.to.global.u64 	%rd6, %rd42;
	cvta.to.global.u64 	%rd7, %rd43;
	cvta.to.global.u64 	%rd8, %rd44;
	mul.lo.s32 	%r6, %r1, 6;
	add.s32 	%r7, %r6, 3;
	mul.wide.u32 	%rd9, %r7, 4;
	add.s64 	%rd10, %rd6, %rd9;
	ld.global.nc.f32 	%f1, [%rd10];
	add.s32 	%r8, %r6, 4;
	mul.wide.u32 	%rd11, %r8, 4;
	add.s64 	%rd12, %rd6, %rd11;
	ld.global.nc.f32 	%f2, [%rd12];
	ld.global.nc.f32 	%f3, [%rd12+4];
	neg.f32 	%f4, %f2;
	mul.lo.s32 	%r9, %r1, 3;
	mul.wide.u32 	%rd13, %r9, 4;
	add.s64 	%rd14, %rd7, %rd13;
	add.s32 	%r10, %r9, 1;
	mul.wide.u32 	%rd15, %r10, 4;
	add.s64 	%rd16, %rd7, %rd15;
	add.s32 	%r11, %r9, 2;
	mul.wide.u32 	%rd17, %r11, 4;
	add.s64 	%rd18, %rd7, %rd17;
	mul.lo.s32 	%r12, %r1, 9;
	mul.wide.u32 	%rd19, %r12, 4;
	add.s64 	%rd20, %rd8, %rd19;
	add.s32 	%r13, %r10, %r6;
	mul.wide.u32 	%rd21, %r13, 4;
	add.s64 	%rd22, %rd8, %rd21;
	add.s32 	%r14, %r11, %r6;
	mul.wide.u32 	%rd23, %r14, 4;
	add.s64 	%rd24, %rd8, %rd23;
	add.s32 	%r15, %r7, %r9;
	mul.wide.u32 	%rd25, %r15, 4;
	add.s64 	%rd26, %rd8, %rd25;
	add.s32 	%r16, %r8, %r9;
	mul.wide.u32 	%rd27, %r16, 4;
	add.s64 	%rd28, %rd8, %rd27;
	add.s32 	%r17, %r12, 5;
	mul.wide.u32 	%rd29, %r17, 4;
	add.s64 	%rd30, %rd8, %rd29;
	add.s32 	%r18, %r12, 6;
	mul.wide.u32 	%rd31, %r18, 4;
	add.s64 	%rd32, %rd8, %rd31;
	add.s32 	%r19, %r12, 7;
	mul.wide.u32 	%rd33, %r19, 4;
	add.s64 	%rd34, %rd8, %rd33;
	add.s32 	%r20, %r12, 8;
	mul.wide.u32 	%rd35, %r20, 4;
	add.s64 	%rd36, %rd8, %rd35;
	ld.global.nc.f32 	%f5, [%rd36];
	ld.global.nc.f32 	%f6, [%rd34];
	ld.global.nc.f32 	%f7, [%rd32];
	ld.global.nc.f32 	%f8, [%rd30];
	ld.global.nc.f32 	%f9, [%rd28];
	ld.global.nc.f32 	%f10, [%rd26];
	ld.global.nc.f32 	%f11, [%rd24];
	ld.global.nc.f32 	%f12, [%rd22];
	ld.global.nc.f32 	%f13, [%rd20];
	ld.global.nc.f32 	%f14, [%rd18];
	ld.global.nc.f32 	%f15, [%rd16];
	ld.global.nc.f32 	%f16, [%rd14];
	mul.f32 	%f17, %f12, %f4;
	mul.f32 	%f18, %f1, %f13;
	sub.f32 	%f19, %f17, %f18;
	mul.f32 	%f20, %f3, %f11;
	sub.f32 	%f21, %f19, %f20;
	mul.f32 	%f22, %f9, %f4;
	mul.f32 	%f23, %f1, %f10;
	sub.f32 	%f24, %f22, %f23;
	mul.f32 	%f25, %f3, %f8;
	sub.f32 	%f26, %f24, %f25;
	mul.f32 	%f27, %f6, %f4;
	mul.f32 	%f28, %f1, %f7;
	sub.f32 	%f29, %f27, %f28;
	mul.f32 	%f30, %f3, %f5;
	sub.f32 	%f31, %f29, %f30;
	setp.lt.f32 	%p2, %f21, 0fCF000000;
	selp.f32 	%f32, 0fCF000000, %f21, %p2;
	setp.lt.f32 	%p3, %f26, 0fCF000000;
	selp.f32 	%f33, 0fCF000000, %f26, %p3;
	setp.lt.f32 	%p4, %f31, 0fCF000000;
	selp.f32 	%f34, 0fCF000000, %f31, %p4;
	mul.f32 	%f35, %f2, %f12;
	sub.f32 	%f36, %f18, %f35;
	sub.f32 	%f37, %f36, %f20;
	mul.f32 	%f38, %f2, %f9;
	sub.f32 	%f39, %f23, %f38;
	sub.f32 	%f40, %f39, %f25;
	mul.f32 	%f41, %f2, %f6;
	sub.f32 	%f42, %f28, %f41;
	sub.f32 	%f43, %f42, %f30;
	setp.gt.f32 	%p5, %f32, %f37;
	selp.f32 	%f44, %f32, %f37, %p5;
	setp.gt.f32 	%p6, %f33, %f40;
	selp.f32 	%f45, %f33, %f40, %p6;
	setp.gt.f32 	%p7, %f34, %f43;
	selp.f32 	%f46, %f34, %f43, %p7;
	sub.f32 	%f47, %f35, %f18;
	sub.f32 	%f48, %f47, %f20;
	sub.f32 	%f49, %f38, %f23;
	sub.f32 	%f50, %f49, %f25;
	sub.f32 	%f51, %f41, %f28;
	sub.f32 	%f52, %f51, %f30;
	setp.gt.f32 	%p8, %f44, %f48;
	selp.f32 	%f53, %f44, %f48, %p8;
	setp.gt.f32 	%p9, %f45, %f50;
	selp.f32 	%f54, %f45, %f50, %p9;
	setp.gt.f32 	%p10, %f46, %f52;
	selp.f32 	%f55, %f46, %f52, %p10;
	add.f32 	%f56, %f18, %f35;
	sub.f32 	%f57, %f56, %f20;
	add.f32 	%f58, %f23, %f38;
	sub.f32 	%f59, %f58, %f25;
	add.f32 	%f60, %f28, %f41;
	sub.f32 	%f61, %f60, %f30;
	setp.gt.f32 	%p11, %f53, %f57;
	selp.f32 	%f62, %f53, %f57, %p11;
	setp.gt.f32 	%p12, %f54, %f59;
	selp.f32 	%f63, %f54, %f59, %p12;
	setp.gt.f32 	%p13, %f55, %f61;
	selp.f32 	%f64, %f55, %f61, %p13;
	add.f32 	%f65, %f19, %f20;
	add.f32 	%f66, %f24, %f25;
	add.f32 	%f67, %f29, %f30;
	setp.gt.f32 	%p14, %f62, %f65;
	selp.f32 	%f68, %f62, %f65, %p14;
	setp.gt.f32 	%p15, %f63, %f66;
	selp.f32 	%f69, %f63, %f66, %p15;
	setp.gt.f32 	%p16, %f64, %f67;
	selp.f32 	%f70, %f64, %f67, %p16;
	add.f32 	%f71, %f36, %f20;
	add.f32 	%f72, %f39, %f25;
	add.f32 	%f73, %f42, %f30;
	setp.gt.f32 	%p17, %f68, %f71;
	selp.f32 	%f74, %f68, %f71, %p17;
	setp.gt.f32 	%p18, %f69, %f72;
	selp.f32 	%f75, %f69, %f72, %p18;
	setp.gt.f32 	%p19, %f70, %f73;
	selp.f32 	%f76, %f70, %f73, %p19;
	add.f32 	%f77, %f47, %f20;
	add.f32 	%f78, %f49, %f25;
	add.f32 	%f79, %f51, %f30;
	setp.gt.f32 	%p20, %f74, %f77;
	selp.f32 	%f80, %f74, %f77, %p20;
	setp.gt.f32 	%p21, %f75, %f78;
	selp.f32 	%f81, %f75, %f78, %p21;
	setp.gt.f32 	%p22, %f76, %f79;
	selp.f32 	%f82, %f76, %f79, %p22;
	add.f32 	%f83, %f56, %f20;
	add.f32 	%f84, %f58, %f25;
	add.f32 	%f85, %f60, %f30;
	setp.gt.f32 	%p23, %f80, %f83;
	selp.f32 	%f86, %f80, %f83, %p23;
	setp.gt.f32 	%p24, %f81, %f84;
	selp.f32 	%f87, %f81, %f84, %p24;
	setp.gt.f32 	%p25, %f82, %f85;
	selp.f32 	%f88, %f82, %f85, %p25;
	mul.wide.u32 	%rd37, %r6, 4;
	add.s64 	%rd38, %rd5, %rd37;
	st.global.f32 	[%rd38], %f16;
	st.global.f32 	[%rd38+4], %f15;
	mad.lo.s32 	%r21, %r1, -3, %r14;
	mul.wide.u32 	%rd39, %r21, 4;
	add.s64 	%rd40, %rd5, %rd39;
	st.global.f32 	[%rd40], %f14;
	st.global.f32 	[%rd40+4], %f86;
	add.s64 	%rd41, %rd5, %rd11;
	st.global.f32 	[%rd41], %f87;
	st.global.f32 	[%rd41+4], %f88;
$L__BB2_2:
	ret;

}
	// .globl	_ZN6mujoco3mjx4cuda12quantizeAABBEjPjS2_S2_PKfiffic
.visible .entry _ZN6mujoco3mjx4cuda12quantizeAABBEjPjS2_S2_PKfiffic(
	.param .u32 _ZN6mujoco3mjx4cuda12quantizeAABBEjPjS2_S2_PKfiffic_param_0,
	.param .u64 .ptr .align 1 _ZN6mujoco3mjx4cuda12quantizeAABBEjPjS2_S2_PKfiffic_param_1,
	.param .u64 .ptr .align 1 _ZN6mujoco3mjx4cuda12quantizeAABBEjPjS2_S2_PKfiffic_param_2,
	.param .u64 .ptr .align 1 _ZN6mujoco3mjx4cuda12quantizeAABBEjPjS2_S2_PKfiffic_param_3,
	.param .u64 .ptr .align 1 _ZN6mujoco3mjx4cuda12quantizeAABBEjPjS2_S2_PKfiffic_param_4,
	.param .u32 _ZN6mujoco3mjx4cuda12quantizeAABBEjPjS2_S2_PKfiffic_param_5,
	.param .f32 _ZN6mujoco3mjx4cuda12quantizeAABBEjPjS2_S2_PKfiffic_param_6,
	.param .f32 _ZN6mujoco3mjx4cuda12quantizeAABBEjPjS2_S2_PKfiffic_param_7,
	.param .u32 _ZN6mujoco3mjx4cuda12quantizeAABBEjPjS2_S2_PKfiffic_param_8,
	.param .u8 _ZN6mujoco3mjx4cuda12quantizeAABBEjPjS2_S2_PKfiffic_param_9
)
{
	.reg .pred 	%p<7>;
	.reg .b16 	%rs<2>;
	.reg .b32 	%r<21>;
	.reg .b32 	%f<14>;
	.reg .b64 	%rd<17>;

	ld.param.u32 	%r4, [_ZN6mujoco3mjx4cuda12quantizeAABBEjPjS2_S2_PKfiffic_param_0];
	ld.param.u64 	%rd1, [_ZN6mujoco3mjx4cuda12quantizeAABBEjPjS2_S2_PKfiffic_param_1];
	ld.param.u64 	%rd2, [_ZN6mujoco3mjx4cuda12quantizeAABBEjPjS2_S2_PKfiffic_param_2];
	ld.param.u64 	%rd3, [_ZN6mujoco3mjx4cuda12quantizeAABBEjPjS2_S2_PKfiffic_param_3];
	ld.param.u64 	%rd4, [_ZN6mujoco3mjx4cuda12quantizeAABBEjPjS2_S2_PKfiffic_param_4];
	ld.param.u32 	%r2, [_ZN6mujoco3mjx4cuda12quantizeAABBEjPjS2_S2_PKfiffic_param_5];
	ld.param.f32 	%f1, [_ZN6mujoco3mjx4cuda12quantizeAABBEjPjS2_S2_PKfiffic_param_6];
	ld.param.f32 	%f2, [_ZN6mujoco3mjx4cuda12quantizeAABBEjPjS2_S2_PKfiffic_param_7];
	ld.param.u32 	%r3, [_ZN6mujoco3mjx4cuda12quantizeAABBEjPjS2_S2_PKfiffic_param_8];
	ld.param.s8 	%rs1, [_ZN6mujoco3mjx4cuda12quantizeAABBEjPjS2_S2_PKfiffic_param_9];
	mov.u32 	%r5, %ctaid.x;
	mov.u32 	%r6, %ntid.x;
	mov.u32 	%r7, %tid.x;
	mad.lo.s32 	%r1, %r5, %r6, %r7;
	setp.ge.u32 	%p1, %r1, %r4;
	@%p1 bra 	$L__BB3_2;
	cvta.to.global.u64 	%rd5, %rd4;
	cvta.to.global.u64 	%rd6, %rd1;
	cvta.to.global.u64 	%rd7, %rd2;
	cvta.to.global.u64 	%rd8, %rd3;
	mad.lo.s32 	%r8, %r1, 6, %r2;
	mul.wide.u32 	%rd9, %r8, 4;
	add.s64 	%rd10, %rd5, %rd9;
	ld.global.nc.f32 	%f3, [%rd10];
	add.s32 	%r9, %r8, 3;
	mul.wide.u32 	%rd11, %r9, 4;
	add.s64 	%rd12, %rd5, %rd11;
	ld.global.nc.f32 	%f4, [%rd12];
	sub.f32 	%f5, %f3, %f4;
	sub.f32 	%f6, %f5, %f1;
	mul.f32 	%f7, %f2, %f6;
	cvt.rn.f32.s32 	%f8, %r3;
	mul.f32 	%f9, %f7, %f8;
	add.f32 	%f10, %f3, %f4;
	sub.f32 	%f11, %f10, %f1;
	mul.f32 	%f12, %f2, %f11;
	mul.f32 	%f13, %f12, %f8;
	cvt.rzi.s32.f32 	%r10, %f9;
	cvt.rzi.s32.f32 	%r11, %f13;
	setp.lt.s32 	%p2, %r10, 0;
	setp.lt.s32 	%p3, %r10, %r3;
	add.s32 	%r12, %r3, -1;
	selp.b32 	%r13, %r10, %r12, %p3;
	selp.b32 	%r14, 0, %r13, %p2;
	setp.lt.s32 	%p4, %r11, 0;
	setp.lt.s32 	%p5, %r11, %r3;
	selp.b32 	%r15, %r11, %r12, %p5;
	selp.b32 	%r16, 0, %r15, %p4;
	setp.eq.s16 	%p6, %rs1, 0;
	sub.s32 	%r17, %r3, %r16;
	selp.b32 	%r18, %r14, %r17, %p6;
	mul.wide.u32 	%rd13, %r1, 4;
	add.s64 	%rd14, %rd6, %rd13;
	st.global.u32 	[%rd14], %r18;
	sub.s32 	%r19, %r3, %r14;
	selp.b32 	%r20, %r16, %r19, %p6;
	add.s64 	%rd15, %rd7, %rd13;
	st.global.u32 	[%rd15], %r20;
	add.s64 	%rd16, %rd8, %rd13;
	st.global.u32 	[%rd16], %r1;
$L__BB3_2:
	ret;

}
	// .globl	_ZN6mujoco3mjx4cuda12candidateNxNEjPjS2_PKf
.visible .entry _ZN6mujoco3mjx4cuda12candidateNxNEjPjS2_PKf(
	.param .u32 _ZN6mujoco3mjx4cuda12candidateNxNEjPjS2_PKf_param_0,
	.param .u64 .ptr .align 1 _ZN6mujoco3mjx4cuda12candidateNxNEjPjS2_PKf_param_1,
	.param .u64 .ptr .align 1 _ZN6mujoco3mjx4cuda12candidateNxNEjPjS2_PKf_param_2,
	.param .u64 .ptr .align 1 _ZN6mujoco3mjx4cuda12candidateNxNEjPjS2_PKf_param_3
)
{
	.reg .pred 	%p<15>;
	.reg .b32 	%r<24>;
	.reg .b32 	%f<35>;
	.reg .b64 	%rd<21>;

	ld.param.u32 	%r7, [_ZN6mujoco3mjx4cuda12candidateNxNEjPjS2_PKf_param_0];
	ld.param.u64 	%rd1, [_ZN6mujoco3mjx4cuda12candidateNxNEjPjS2_PKf_param_1];
	ld.param.u64 	%rd2, [_ZN6mujoco3mjx4cuda12candidateNxNEjPjS2_PKf_param_2];
	ld.param.u64 	%rd3, [_ZN6mujoco3mjx4cuda12candidateNxNEjPjS2_PKf_param_3];
	mov.u32 	%r8, %ctaid.x;
	mov.u32 	%r9, %ntid.x;
	mov.u32 	%r10, %tid.x;
	mad.lo.s32 	%r1, %r8, %r9, %r10;
	mul.lo.s32 	%r11, %r7, %r7;
	setp.ge.u32 	%p1, %r1, %r11;
	@%p1 bra 	$L__BB4_5;
	div.u32 	%r2, %r1, %r7;
	mul.lo.s32 	%r12, %r2, %r7;
	sub.s32 	%r3, %r1, %r12;
	setp.ge.u32 	%p2, %r2, %r3;
	@%p2 bra 	$L__BB4_5;
	mad.lo.s32 	%r4, %r2, %r7, %r3;
	setp.eq.s32 	%p3, %r4, -1;
	@%p3 bra 	$L__BB4_5;
	cvta.to.global.u64 	%rd4, %rd3;
	div.u32 	%r5, %r4, %r7;
	mul.lo.s32 	%r13, %r5, %r7;
	sub.s32 	%r6, %r4, %r13;
	mul.lo.s32 	%r14, %r5, 6;
	mul.wide.u32 	%rd5, %r14, 4;
	add.s64 	%rd6, %rd4, %rd5;
	ld.global.nc.f32 	%f1, [%rd6];
	ld.global.nc.f32 	%f2, [%rd6+4];
	add.s32 	%r15, %r14, 2;
	mul.wide.u32 	%rd7, %r15, 4;
	add.s64 	%rd8, %rd4, %rd7;
	ld.global.nc.f32 	%f3, [%rd8];
	mul.lo.s32 	%r16, %r6, 6;
	mul.wide.u32 	%rd9, %r16, 4;
	add.s64 	%rd10, %rd4, %rd9;
	ld.global.nc.f32 	%f4, [%rd10];
	ld.global.nc.f32 	%f5, [%rd10+4];
	add.s32 	%r17, %r16, 2;
	mul.wide.u32 	%rd11, %r17, 4;
	add.s64 	%rd12, %rd4, %rd11;
	ld.global.nc.f32 	%f6, [%rd12];
	ld.global.nc.f32 	%f7, [%rd8+4];
	add.s32 	%r18, %r14, 4;
	mul.wide.u32 	%rd13, %r18, 4;
	add.s64 	%rd14, %rd4, %rd13;
	ld.global.nc.f32 	%f8, [%rd14];
	ld.global.nc.f32 	%f9, [%rd14+4];
	ld.global.nc.f32 	%f10, [%rd12+4];
	add.s32 	%r19, %r16, 4;
	mul.wide.u32 	%rd15, %r19, 4;
	add.s64 	%rd16, %rd4, %rd15;
	ld.global.nc.f32 	%f11, [%rd16];
	ld.global.nc.f32 	%f12, [%rd16+4];
	sub.f32 	%f13, %f1, %f7;
	sub.f32 	%f15, %f2, %f8;
	sub.f32 	%f17, %f3, %f9;
	add.f32 	%f19, %f1, %f7;
	add.f32 	%f20, %f2, %f8;
	add.f32 	%f22, %f3, %f9;
	sub.f32 	%f24, %f4, %f10;
	sub.f32 	%f25, %f5, %f11;
	sub.f32 	%f27, %f6, %f12;
	add.f32 	%f29, %f4, %f10;
	add.f32 	%f31, %f5, %f11;
	add.f32 	%f33, %f6, %f12;
	setp.lt.f32 	%p4, %f19, %f24;
	setp.lt.f32 	%p5, %f20, %f25;
	or.pred  	%p6, %p4, %p5;
	setp.lt.f32 	%p7, %f22, %f27;
	or.pred  	%p8, %p6, %p7;
	setp.gt.f32 	%p9, %f13, %f29;
	or.pred  	%p10, %p8, %p9;
	setp.gt.f32 	%p11, %f15, %f31;
	or.pred  	%p12, %p10, %p11;
	setp.gt.f32 	%p13, %f17, %f33;
	or.pred  	%p14, %p12, %p13;
	@%p14 bra 	$L__BB4_5;
	cvta.to.global.u64 	%rd17, %rd1;
	atom.global.add.u32 	%r20, [%rd17], 1;
	min.u32 	%r21, %r5, %r6;
	shl.b32 	%r22, %r20, 1;
	cvta.to.global.u64 	%rd18, %rd2;
	mul.wide.u32 	%rd19, %r22, 4;
	add.s64 	%rd20, %rd18, %rd19;
	st.global.u32 	[%rd20], %r21;
	max.u32 	%r23, %r5, %r6;
	st.global.u32 	[%rd20+4], %r23;
$L__BB4_5:
	ret;

}
	// .globl	_ZN6mujoco3mjx4cuda11sortAABBMaxEjPjPKjS4_
.visible .entry _ZN6mujoco3mjx4cuda11sortAABBMaxEjPjPKjS4_(
	.param .u32 _ZN6mujoco3mjx4cuda11sortAABBMaxEjPjPKjS4__param_0,
	.param .u64 .ptr .align 1 _ZN6mujoco3mjx4cuda11sortAABBMaxEjPjPKjS4__param_1,
	.param .u64 .ptr .align 1 _ZN6mujoco3mjx4cuda11sortAABBMaxEjPjPKjS4__param_2,
	.param .u64 .ptr .align 1 _ZN6mujoco3mjx4cuda11sortAABBMaxEjPjPKjS4__param_3
)
{
	.reg .pred 	%p<2>;
	.reg .b32 	%r<8>;
	.reg .b64 	%rd<12>;

	ld.param.u32 	%r2, [_ZN6mujoco3mjx4cuda11sortAABBMaxEjPjPKjS4__param_0];
	ld.param.u64 	%rd1, [_ZN6mujoco3mjx4cuda11sortAABBMaxEjPjPKjS4__param_1];
	ld.param.u64 	%rd2, [_ZN6mujoco3mjx4cuda11sortAABBMaxEjPjPKjS4__param_2];
	ld.param.u64 	%rd3, [_ZN6mujoco3mjx4cuda11sortAABBMaxEjPjPKjS4__param_3];
	mov.u32 	%r3, %ctaid.x;
	mov.u32 	%r4, %ntid.x;
	mov.u32 	%r5, %tid.x;
	mad.lo.s32 	%r1, %r3, %r4, %r5;
	setp.ge.u32 	%p1, %r1, %r2;
	@%p1 bra 	$L__BB5_2;
	cvta.to.global.u64 	%rd4, %rd3;
	cvta.to.global.u64 	%rd5, %rd2;
	cvta.to.global.u64 	%rd6, %rd1;
	mul.wide.u32 	%rd7, %r1, 4;
	add.s64 	%rd8, %rd4, %rd7;
	ld.global.nc.u32 	%r6, [%rd8];
	mul.wide.s32 	%rd9, %r6, 4;
	add.s64 	%rd10, %rd5, %rd9;
	ld.global.nc.u32 	%r7, [%rd10];
	add.s64 	%rd11, %rd6, %rd7;
	st.global.u32 	[%rd11], %r7;
$L__BB5_2:
	ret;

}
	// .globl	_ZN6mujoco3mjx4cuda18countCollidingAABBEjPjS2_S2_
.visible .entry _ZN6mujoco3mjx4cuda18countCollidingAABBEjPjS2_S2_(
	.param .u32 _ZN6mujoco3mjx4cuda18countCollidingAABBEjPjS2_S2__param_0,
	.param .u64 .ptr .align 1 _ZN6mujoco3mjx4cuda18countCollidingAABBEjPjS2_S2__param_1,
	.param .u64 .ptr .align 1 _ZN6mujoco3mjx4cuda18countCollidingAABBEjPjS2_S2__param_2,
	.param .u64 .ptr .align 1 _ZN6mujoco3mjx4cuda18countCollidingAABBEjPjS2_S2__param_3
)
{
	.reg .pred 	%p<8>;
	.reg .b32 	%r<30>;
	.reg .b64 	%rd<17>;

	ld.param.u32 	%r12, [_ZN6mujoco3mjx4cuda18countCollidingAABBEjPjS2_S2__param_0];
	ld.param.u64 	%rd4, [_ZN6mujoco3mjx4cuda18countCollidingAABBEjPjS2_S2__param_1];
	ld.param.u64 	%rd5, [_ZN6mujoco3mjx4cuda18countCollidingAABBEjPjS2_S2__param_2];
	ld.param.u64 	%rd3, [_ZN6mujoco3mjx4cuda18countCollidingAABBEjPjS2_S2__param_3];
	cvta.to.global.u64 	%rd1, %rd4;
	cvta.to.global.u64 	%rd2, %rd5;
	mov.u32 	%r13, %ctaid.x;
	mov.u32 	%r14, %ntid.x;
	mov.u32 	%r15, %tid.x;
	mad.lo.s32 	%r1, %r13, %r14, %r15;
	setp.ge.u32 	%p1, %r1, %r12;
	@%p1 bra 	$L__BB6_8;
	cvta.to.global.u64 	%rd6, %rd3;
	mul.wide.u32 	%rd7, %r1, 4;
	add.s64 	%rd8, %rd6, %rd7;
	ld.global.nc.u32 	%r2, [%rd8];
	add.s32 	%r28, %r12, -1;
	setp.lt.u32 	%p2, %r28, 2;
	mov.b32 	%r27, 0;
	@%p2 bra 	$L__BB6_4;
	mov.b32 	%r27, 0;
$L__BB6_3:
	add.s32 	%r18, %r28, %r27;
	shr.u32 	%r19, %r18, 1;
	mul.wide.u32 	%rd9, %r19, 4;
	add.s64 	%rd10, %rd2, %rd9;
	ld.global.nc.u32 	%r20, [%rd10];
	setp.gt.u32 	%p3, %r20, %r2;
	selp.b32 	%r27, %r27, %r19, %p3;
	selp.b32 	%r28, %r19, %r28, %p3;
	sub.s32 	%r21, %r28, %r27;
	setp.gt.u32 	%p4, %r21, 1;
	@%p4 bra 	$L__BB6_3;
$L__BB6_4:
	setp.eq.s32 	%p5, %r27, %r28;
	@%p5 bra 	$L__BB6_6;
	mul.wide.u32 	%rd11, %r28, 4;
	add.s64 	%rd12, %rd2, %rd11;
	ld.global.nc.u32 	%r22, [%rd12];
	setp.gt.u32 	%p6, %r22, %r2;
	selp.b32 	%r27, %r27, %r28, %p6;
$L__BB6_6:
	sub.s32 	%r23, %r27, %r1;
	add.s64 	%rd14, %rd1, %rd7;
	st.global.u32 	[%rd14], %r23;
	setp.ne.s32 	%p7, %r1, 0;
	@%p7 bra 	$L__BB6_8;
	mul.wide.u32 	%rd15, %r12, 4;
	add.s64 	%rd16, %rd1, %rd15;
	mov.b32 	%r24, 0;
	st.global.u32 	[%rd16], %r24;
$L__BB6_8:
	ret;

}
	// .globl	_ZN6mujoco3mjx4cuda15testAABBPerPairEjjPjS2_PKjS4_PKf
.visible .entry _ZN6mujoco3mjx4cuda15testAABBPerPairEjjPjS2_PKjS4_PKf(
	.param .u32 _ZN6mujoco3mjx4cuda15testAABBPerPairEjjPjS2_PKjS4_PKf_param_0,
	.param .u32 _ZN6mujoco3mjx4cuda15testAABBPerPairEjjPjS2_PKjS4_PKf_param_1,
	.param .u64 .ptr .align 1 _ZN6mujoco3mjx4cuda15testAABBPerPairEjjPjS2_PKjS4_PKf_param_2,
	.param .u64 .ptr .align 1 _ZN6mujoco3mjx4cuda15testAABBPerPairEjjPjS2_PKjS4_PKf_param_3,
	.param .u64 .ptr .align 1 _ZN6mujoco3mjx4cuda15testAABBPerPairEjjPjS2_PKjS4_PKf_param_4,
	.param .u64 .ptr .align 1 _ZN6mujoco3mjx4cuda15testAABBPerPairEjjPjS2_PKjS4_PKf_param_5,
	.param .u64 .ptr .align 1 _ZN6mujoco3mjx4cuda15testAABBPerPairEjjPjS2_PKjS4_PKf_param_6
)
{
	.reg .pred 	%p<19>;
	.reg .b32 	%r<44>;
	.reg .b32 	%f<35>;
	.reg .b64 	%rd<34>;

	ld.param.u32 	%r14, [_ZN6mujoco3mjx4cuda15testAABBPerPairEjjPjS2_PKjS4_PKf_param_0];
	ld.param.u32 	%r13, [_ZN6mujoco3mjx4cuda15testAABBPerPairEjjPjS2_PKjS4_PKf_param_1];
	ld.param.u64 	%rd2, [_ZN6mujoco3mjx4cuda15testAABBPerPairEjjPjS2_PKjS4_PKf_param_2];
	ld.param.u64 	%rd3, [_ZN6mujoco3mjx4cuda15testAABBPerPairEjjPjS2_PKjS4_PKf_param_3];
	ld.param.u64 	%rd6, [_ZN6mujoco3mjx4cuda15testAABBPerPairEjjPjS2_PKjS4_PKf_param_4];
	ld.param.u64 	%rd4, [_ZN6mujoco3mjx4cuda15testAABBPerPairEjjPjS2_PKjS4_PKf_param_5];
	ld.param.u64 	%rd5, [_ZN6mujoco3mjx4cuda15testAABBPerPairEjjPjS2_PKjS4_PKf_param_6];
	cvta.to.global.u64 	%rd1, %rd6;
	mov.u32 	%r15, %ctaid.x;
	mov.u32 	%r16, %ntid.x;
	mov.u32 	%r17, %tid.x;
	mad.lo.s32 	%r1, %r15, %r16, %r17;
	setp.ge.u32 	%p1, %r1, %r14;
	@%p1 bra 	$L__BB7_9;
	add.s32 	%r42, %r13, -1;
	setp.lt.u32 	%p2, %r42, 2;
	mov.b32 	%r41, 0;
	@%p2 bra 	$L__BB7_4;
	mov.b32 	%r41, 0;
$L__BB7_3:
	add.s32 	%r20, %r42, %r41;
	shr.u32 	%r21, %r20, 1;
	mul.wide.u32 	%rd7, %r21, 4;
	add.s64 	%rd8, %rd1, %rd7;
	ld.global.nc.u32 	%r22, [%rd8];
	setp.gt.u32 	%p3, %r22, %r1;
	selp.b32 	%r41, %r41, %r21, %p3;
	selp.b32 	%r42, %r21, %r42, %p3;
	sub.s32 	%r23, %r42, %r41;
	setp.gt.u32 	%p4, %r23, 1;
	@%p4 bra 	$L__BB7_3;
$L__BB7_4:
	setp.eq.s32 	%p5, %r41, %r42;
	@%p5 bra 	$L__BB7_6;
	mul.wide.u32 	%rd9, %r42, 4;
	add.s64 	%rd10, %rd1, %rd9;
	ld.global.nc.u32 	%r24, [%rd10];
	setp.gt.u32 	%p6, %r24, %r1;
	selp.b32 	%r41, %r41, %r42, %p6;
$L__BB7_6:
	cvta.to.global.u64 	%rd11, %rd4;
	mul.wide.u32 	%rd12, %r41, 4;
	add.s64 	%rd13, %rd1, %rd12;
	ld.global.nc.u32 	%r25, [%rd13];
	add.s32 	%r26, %r1, %r41;
	sub.s32 	%r27, %r26, %r25;
	add.s32 	%r28, %r27, 1;
	add.s64 	%rd14, %rd11, %rd12;
	ld.global.nc.u32 	%r11, [%rd14];
	mul.wide.u32 	%rd15, %r28, 4;
	add.s64 	%rd16, %rd11, %rd15;
	ld.global.nc.u32 	%r12, [%rd16];
	setp.eq.s32 	%p7, %r11, %r12;
	@%p7 bra 	$L__BB7_9;
	cvta.to.global.u64 	%rd17, %rd5;
	mul.lo.s32 	%r29, %r11, 6;
	mul.wide.u32 	%rd18, %r29, 4;
	add.s64 	%rd19, %rd17, %rd18;
	ld.global.nc.f32 	%f1, [%rd19];
	ld.global.nc.f32 	%f2, [%rd19+4];
	add.s32 	%r30, %r29, 2;
	mul.wide.u32 	%rd20, %r30, 4;
	add.s64 	%rd21, %rd17, %rd20;
	ld.global.nc.f32 	%f3, [%rd21];
	mul.lo.s32 	%r31, %r12, 6;
	mul.wide.u32 	%rd22, %r31, 4;
	add.s64 	%rd23, %rd17, %rd22;
	ld.global.nc.f32 	%f4, [%rd23];
	ld.global.nc.f32 	%f5, [%rd23+4];
	add.s32 	%r32, %r31, 2;
	mul.wide.u32 	%rd24, %r32, 4;
	add.s64 	%rd25, %rd17, %rd24;
	ld.global.nc.f32 	%f6, [%rd25];
	ld.global.nc.f32 	%f7, [%rd21+4];
	add.s32 	%r33, %r29, 4;
	mul.wide.u32 	%rd26, %r33, 4;
	add.s64 	%rd27, %rd17, %rd26;
	ld.global.nc.f32 	%f8, [%rd27];
	ld.global.nc.f32 	%f9, [%rd27+4];
	ld.global.nc.f32 	%f10, [%rd25+4];
	add.s32 	%r34, %r31, 4;
	mul.wide.u32 	%rd28, %r34, 4;
	add.s64 	%rd29, %rd17, %rd28;
	ld.global.nc.f32 	%f11, [%rd29];
	ld.global.nc.f32 	%f12, [%rd29+4];
	sub.f32 	%f13, %f1, %f7;
	sub.f32 	%f15, %f2, %f8;
	sub.f32 	%f17, %f3, %f9;
	add.f32 	%f19, %f1, %f7;
	add.f32 	%f20, %f2, %f8;
	add.f32 	%f22, %f3, %f9;
	sub.f32 	%f24, %f4, %f10;
	sub.f32 	%f25, %f5, %f11;
	sub.f32 	%f27, %f6, %f12;
	add.f32 	%f29, %f4, %f10;
	add.f32 	%f31, %f5, %f11;
	add.f32 	%f33, %f6, %f12;
	setp.lt.f32 	%p8, %f19, %f24;
	setp.lt.f32 	%p9, %f20, %f25;
	or.pred  	%p10, %p8, %p9;
	setp.lt.f32 	%p11, %f22, %f27;
	or.pred  	%p12, %p10, %p11;
	setp.gt.f32 	%p13, %f13, %f29;
	or.pred  	%p14, %p12, %p13;
	setp.gt.f32 	%p15, %f15, %f31;
	or.pred  	%p16, %p14, %p15;
	setp.gt.f32 	%p17, %f17, %f33;
	or.pred  	%p18, %p16, %p17;
	@%p18 bra 	$L__BB7_9;
	cvta.to.global.u64 	%rd30, %rd2;
	atom.global.add.u32 	%r35, [%rd30], 1;
	min.u32 	%r36, %r11, %r12;
	shl.b32 	%r37, %r35, 1;
	cvta.to.global.u64 	%rd31, %rd3;
	mul.wide.u32 	%rd32, %r37, 4;
	add.s64 	%rd33, %rd31, %rd32;
	st.global.u32 	[%rd33], %r36;
	max.u32 	%r38, %r11, %r12;
	st.global.u32 	[%rd33+4], %r38;
$L__BB7_9:
	ret;

}


// ===== COMPILED SASS (sm_100) =====

	.target	sm_100

	.elftype	@"ET_EXEC"


//--------------------- .note.nv.tkinfo           --------------------------
	.section	.note.nv.tkinfo,"",@"SHT_NOTE"
	.sectionflags	@"SHF_NOTE_NV_TKINFO"
	.tkinfo
        /*0018*/ 	.word	0x00000002
        /*0030*/ 	.string	""
        /*0030*/ 	.string	"ptxas"
        /*0030*/ 	.string	"Cuda compilation tools, release 13.0, V13.0.88"
        /*0030*/ 	.string	"Build cuda_13.0.r13.0/compiler.36424714_0"
        /*0030*/ 	.string	"-arch sm_100 -m 64 "



//--------------------- .note.nv.cuinfo           --------------------------
	.section	.note.nv.cuinfo,"",@"SHT_NOTE"
	.sectionflags	@"SHF_NOTE_NV_CUINFO"
        /*0018*/ 	.short	0x0002
        /*001a*/ 	.short	0x0064
        /*001c*/ 	.short	0x0082
	.zero		2


//--------------------- .nv.info                  --------------------------
	.section	.nv.info,"",@"SHT_CUDA_INFO"
	.align	4


	//----- nvinfo : EIATTR_REGCOUNT
	.align		4
        /*0000*/ 	.byte	0x04, 0x2f
        /*0002*/ 	.short	(.L_1 - .L_0)
	.align		4
.L_0:
        /*0004*/ 	.word	index@(_ZN6mujoco3mjx4cuda13initSpaceAABBEPi)
        /*0008*/ 	.word	0x0000000a


	//----- nvinfo : EIATTR_FRAME_SIZE
	.align		4
.L_1:
        /*000c*/ 	.byte	0x04, 0x11
        /*000e*/ 	.short	(.L_3 - .L_2)
	.align		4
.L_2:
        /*0010*/ 	.word	index@(_ZN6mujoco3mjx4cuda13initSpaceAABBEPi)
        /*0014*/ 	.word	0x00000000


	//----- nvinfo : EIATTR_REGCOUNT
	.align		4
.L_3:
        /*0018*/ 	.byte	0x04, 0x2f
        /*001a*/ 	.short	(.L_5 - .L_4)
	.align		4
.L_4:
        /*001c*/ 	.word	index@(_ZN6mujoco3mjx4cuda18calculateSpaceAABBEjPiPKfffi)
        /*0020*/ 	.word	0x0000000c


	//----- nvinfo : EIATTR_FRAME_SIZE
	.align		4
.L_5:
        /*0024*/ 	.byte	0x04, 0x11
        /*0026*/ 	.short	(.L_7 - .L_6)
	.align		4
.L_6:
        /*0028*/ 	.word	index@(_ZN6mujoco3mjx4cuda18calculateSpaceAABBEjPiPKfffi)
        /*002c*/ 	.word	0x00000000


	//----- nvinfo : EIATTR_REGCOUNT
	.align		4
.L_7:
        /*0030*/ 	.byte	0x04, 0x2f
        /*0032*/ 	.short	(.L_9 - .L_8)
	.align		4
.L_8:
        /*0034*/ 	.word	index@(_ZN6mujoco3mjx4cuda13calculateAABBEjPKfS3_S3_Pf)
        /*0038*/ 	.word	0x00000020


	//----- nvinfo : EIATTR_FRAME_SIZE
	.align		4
.L_9:
        /*003c*/ 	.byte	0x04, 0x11
        /*003e*/ 	.short	(.L_11 - .L_10)
	.align		4
.L_10:
        /*0040*/ 	.word	index@(_ZN6mujoco3mjx4cuda13calculateAABBEjPKfS3_S3_Pf)
        /*0044*/ 	.word	0x00000000


	//----- nvinfo : EIATTR_REGCOUNT
	.align		4
.L_11:
        /*0048*/ 	.byte	0x04, 0x2f
        /*004a*/ 	.short	(.L_13 - .L_12)
	.align		4
.L_12:
        /*004c*/ 	.word	index@(_ZN6mujoco3mjx4cuda12quantizeAABBEjPjS2_S2_PKfiffic)
        /*0050*/ 	.word	0x00000010


	//----- nvinfo : EIATTR_FRAME_SIZE
	.align		4
.L_13:
        /*0054*/ 	.byte	0x04, 0x11
        /*0056*/ 	.short	(.L_15 - .L_14)
	.align		4
.L_14:
        /*0058*/ 	.word	index@(_ZN6mujoco3mjx4cuda12quantizeAABBEjPjS2_S2_PKfiffic)
        /*005c*/ 	.word	0x00000000


	//----- nvinfo : EIATTR_REGCOUNT
	.align		4
.L_15:
        /*0060*/ 	.byte	0x04, 0x2f
        /*0062*/ 	.short	(.L_17 - .L_16)
	.align		4
.L_16:
        /*0064*/ 	.word	index@(_ZN6mujoco3mjx4cuda12candidateNxNEjPjS2_PKf)
        /*0068*/ 	.word	0x00000020


	//----- nvinfo : EIATTR_FRAME_SIZE
	.align		4
.L_17:
        /*006c*/ 	.byte	0x04, 0x11
        /*006e*/ 	.short	(.L_19 - .L_18)
	.align		4
.L_18:
        /*0070*/ 	.word	index@(_ZN6mujoco3mjx4cuda12candidateNxNEjPjS2_PKf)
        /*0074*/ 	.word	0x00000000


	//----- nvinfo : EIATTR_REGCOUNT
	.align		4
.L_19:
        /*0078*/ 	.byte	0x04, 0x2f
        /*007a*/ 	.short	(.L_21 - .L_20)
	.align		4
.L_20:
        /*007c*/ 	.word	index@(_ZN6mujoco3mjx4cuda11sortAABBMaxEjPjPKjS4_)
        /*0080*/ 	.word	0x0000000c


	//----- nvinfo : EIATTR_FRAME_SIZE
	.align		4
.L_21:
        /*0084*/ 	.byte	0x04, 0x11
        /*0086*/ 	.short	(.L_23 - .L_22)
	.align		4
.L_22:
        /*0088*/ 	.word	index@(_ZN6mujoco3mjx4cuda11sortAABBMaxEjPjPKjS4_)
        /*008c*/ 	.word	0x00000000


	//----- nvinfo : EIATTR_REGCOUNT
	.align		4
.L_23:
        /*0090*/ 	.byte	0x04, 0x2f
        /*0092*/ 	.short	(.L_25 - .L_24)
	.align		4
.L_24:
        /*0094*/ 	.word	index@(_ZN6mujoco3mjx4cuda18countCollidingAABBEjPjS2_S2_)
        /*0098*/ 	.word	0x00000010


	//----- nvinfo : EIATTR_FRAME_SIZE
	.align		4
.L_25:
        /*009c*/ 	.byte	0x04, 0x11
        /*009e*/ 	.short	(.L_27 - .L_26)
	.align		4
.L_26:
        /*00a0*/ 	.word	index@(_ZN6mujoco3mjx4cuda18countCollidingAABBEjPjS2_S2_)
        /*00a4*/ 	.word	0x00000000


	//----- nvinfo : EIATTR_REGCOUNT
	.align		4
.L_27:
        /*00a8*/ 	.byte	0x04, 0x2f
        /*00aa*/ 	.short	(.L_29 - .L_28)
	.align		4
.L_28:
        /*00ac*/ 	.word	index@(_ZN6mujoco3mjx4cuda15testAABBPerPairEjjPjS2_PKjS4_PKf)
        /*00b0*/ 	.word	0x00000020


	//----- nvinfo : EIATTR_FRAME_SIZE
	.align		4
.L_29:
        /*00b4*/ 	.byte	0x04, 0x11
        /*00b6*/ 	.short	(.L_31 - .L_30)
	.align		4
.L_30:
        /*00b8*/ 	.word	index@(_ZN6mujoco3mjx4cuda15testAABBPerPairEjjPjS2_PKjS4_PKf)
        /*00bc*/ 	.word	0x00000000


	//----- nvinfo : EIATTR_MIN_STACK_SIZE
	.align		4
.L_31:
        /*00c0*/ 	.byte	0x04, 0x12
        /*00c2*/ 	.short	(.L_33 - .L_32)
	.align		4
.L_32:
        /*00c4*/ 	.word	index@(_ZN6mujoco3mjx4cuda15testAABBPerPairEjjPjS2_PKjS4_PKf)
        /*00c8*/ 	.word	0x00000000


	//----- nvinfo : EIATTR_MIN_STACK_SIZE
	.align		4
.L_33:
        /*00cc*/ 	.byte	0x04, 0x12
        /*00ce*/ 	.short	(.L_35 - .L_34)
	.align		4
.L_34:
        /*00d0*/ 	.word	index@(_ZN6mujoco3mjx4cuda18countCollidingAABBEjPjS2_S2_)
        /*00d4*/ 	.word	0x00000000


	//----- nvinfo : EIATTR_MIN_STACK_SIZE
	.align		4
.L_35:
        /*00d8*/ 	.byte	0x04, 0x12
        /*00da*/ 	.short	(.L_37 - .L_36)
	.align		4
.L_36:
        /*00dc*/ 	.word	index@(_ZN6mujoco3mjx4cuda11sortAABBMaxEjPjPKjS4_)
        /*00e0*/ 	.word	0x00000000


	//----- nvinfo : EIATTR_MIN_STACK_SIZE
	.align		4
.L_37:
        /*00e4*/ 	.byte	0x04, 0x12
        /*00e6*/ 	.short	(.L_39 - .L_38)
	.align		4
.L_38:
        /*00e8*/ 	.word	index@(_ZN6mujoco3mjx4cuda12candidateNxNEjPjS2_PKf)
        /*00ec*/ 	.word	0x00000000


	//----- nvinfo : EIATTR_MIN_STACK_SIZE
	.align		4
.L_39:
        /*00f0*/ 	.byte	0x04, 0x12
        /*00f2*/ 	.short	(.L_41 - .L_40)
	.align		4
.L_40:
        /*00f4*/ 	.word	index@(_ZN6mujoco3mjx4cuda12quantizeAABBEjPjS2_S2_PKfiffic)
        /*00f8*/ 	.word	0x00000000


	//----- nvinfo : EIATTR_MIN_STACK_SIZE
	.align		4
.L_41:
        /*00fc*/ 	.byte	0x04, 0x12
        /*00fe*/ 	.short	(.L_43 - .L_42)
	.align		4
.L_42:
        /*0100*/ 	.word	index@(_ZN6mujoco3mjx4cuda13calculateAABBEjPKfS3_S3_Pf)
        /*0104*/ 	.word	0x00000000


	//----- nvinfo : EIATTR_MIN_STACK_SIZE
	.align		4
.L_43:
        /*0108*/ 	.byte	0x04, 0x12
        /*010a*/ 	.short	(.L_45 - .L_44)
	.align		4
.L_44:
        /*010c*/ 	.word	index@(_ZN6mujoco3mjx4cuda18calculateSpaceAABBEjPiPKfffi)
        /*0110*/ 	.word	0x00000000


	//----- nvinfo : EIATTR_MIN_STACK_SIZE
	.align		4
.L_45:
        /*0114*/ 	.byte	0x04, 0x12
        /*0116*/ 	.short	(.L_47 - .L_46)
	.align		4
.L_46:
        /*0118*/ 	.word	index@(_ZN6mujoco3mjx4cuda13initSpaceAABBEPi)
        /*011c*/ 	.word	0x00000000
.L_47:


//--------------------- .nv.compat                --------------------------
	.section	.nv.compat,"",@"SHT_CUDA_COMPAT_INFO"
	.align	4
        /*0000*/ 	.byte	0x02, 0x09, 0x00, 0x00, 0x02, 0x02, 0x01, 0x00, 0x02, 0x05, 0x05, 0x00, 0x03, 0x07, 0x01, 0x01
        /*0010*/ 	.byte	0x02, 0x03, 0x00, 0x00, 0x02, 0x06, 0x01, 0x00, 0x04, 0x0b, 0x08, 0x00, 0x09, 0x00, 0x00, 0x00
        /*0020*/ 	.byte	0x00, 0x00, 0x00, 0x00


//--------------------- .nv.info._ZN6mujoco3mjx4cuda15testAABBPerPairEjjPjS2_PKjS4_PKf --------------------------
	.section	.nv.info._ZN6mujoco3mjx4cuda15testAABBPerPairEjjPjS2_PKjS4_PKf,"",@"SHT_CUDA_INFO"
	.sectionflags	@""
	.align	4


	//----- nvinfo : EIATTR_CUDA_API_VERSION
	.align		4
        /*0000*/ 	.byte	0x04, 0x37
        /*0002*/ 	.short	(.L_49 - .L_48)
.L_48:
        /*0004*/ 	.word	0x00000082


	//----- nvinfo : EIATTR_KPARAM_INFO
	.align		4
.L_49:
        /*0008*/ 	.byte	0x04, 0x17
        /*000a*/ 	.short	(.L_51 - .L_50)
.L_50:
        /*000c*/ 	.word	0x00000000
        /*0010*/ 	.short	0x0006
        /*0012*/ 	.short	0x0028
        /*0014*/ 	.byte	0x00, 0xf5, 0x21, 0x00


	//----- nvinfo : EIATTR_KPARAM_INFO
	.align		4
.L_51:
        /*0018*/ 	.byte	0x04, 0x17
        /*001a*/ 	.short	(.L_53 - .L_52)
.L_52:
        /*001c*/ 	.word	0x00000000
        /*0020*/ 	.short	0x0005
        /*0022*/ 	.short	0x0020
        /*0024*/ 	.byte	0x00, 0xf5, 0x21, 0x00


	//----- nvinfo : EIATTR_KPARAM_INFO
	.align		4
.L_53:
        /*0028*/ 	.byte	0x04, 0x17
        /*002a*/ 	.short	(.L_55 - .L_54)
.L_54:
        /*002c*/ 	.word	0x00000000
        /*0030*/ 	.short	0x0004
        /*0032*/ 	.short	0x0018
        /*0034*/ 	.byte	0x00, 0xf5, 0x21, 0x00


	//----- nvinfo : EIATTR_KPARAM_INFO
	.align		4
.L_55:
        /*0038*/ 	.byte	0x04, 0x17
        /*003a*/ 	.short	(.L_57 - .L_56)
.L_56:
        /*003c*/ 	.word	0x00000000
        /*0040*/ 	.short	0x0003
        /*0042*/ 	.short	0x0010
        /*0044*/ 	.byte	0x00, 0xf5, 0x21, 0x00


	//----- nvinfo : EIATTR_KPARAM_INFO
	.align		4
.L_57:
        /*0048*/ 	.byte	0x04, 0x17
        /*004a*/ 	.short	(.L_59 - .L_58)
.L_58:
        /*004c*/ 	.word	0x00000000
        /*0050*/ 	.short	0x0002
        /*0052*/ 	.short	0x0008
        /*0054*/ 	.byte	0x00, 0xf5, 0x21, 0x00


	//----- nvinfo : EIATTR_KPARAM_INFO
	.align		4
.L_59:
        /*0058*/ 	.byte	0x04, 0x17
        /*005a*/ 	.short	(.L_61 - .L_60)
.L_60:
        /*005c*/ 	.word	0x00000000
        /*0060*/ 	.short	0x0001
        /*0062*/ 	.short	0x0004
        /*0064*/ 	.byte	0x00, 0xf0, 0x11, 0x00


	//----- nvinfo : EIATTR_KPARAM_INFO
	.align		4
.L_61:
        /*0068*/ 	.byte	0x04, 0x17
        /*006a*/ 	.short	(.L_63 - .L_62)
.L_62:
        /*006c*/ 	.word	0x00000000
        /*0070*/ 	.short	0x0000
        /*0072*/ 	.short	0x0000
        /*0074*/ 	.byte	0x00, 0xf0, 0x11, 0x00


	//----- nvinfo : EIATTR_SPARSE_MMA_MASK
	.align		4
.L_63:
        /*0078*/ 	.byte	0x03, 0x50
        /*007a*/ 	.short	0x0000


	//----- nvinfo : EIATTR_MAXREG_COUNT
	.align		4
        /*007c*/ 	.byte	0x03, 0x1b
        /*007e*/ 	.short	0x00ff


	//----- nvinfo : EIATTR_MERCURY_ISA_VERSION
	.align		4
        /*0080*/ 	.byte	0x03, 0x5f
        /*0082*/ 	.short	0x0101


	//----- nvinfo : EIATTR_INT_WARP_WIDE_INSTR_OFFSETS
	.align		4
        /*0084*/ 	.byte	0x04, 0x31
        /*0086*/ 	.short	(.L_65 - .L_64)


	//   ....[0]....
.L_64:
        /*0088*/ 	.word	0x000005f0


	//   ....[1]....
        /*008c*/ 	.word	0x00000690


	//----- nvinfo : EIATTR_VRC_CTA_INIT_COUNT
	.align		4
.L_65:
        /*0090*/ 	.byte	0x02, 0x4a
	.zero		1
	.zero		1


	//----- nvinfo : EIATTR_EXIT_INSTR_OFFSETS
	.align		4
        /*0094*/ 	.byte	0x04, 0x1c
        /*0096*/ 	.short	(.L_67 - .L_66)


	//   ....[0]....
.L_66:
        /*0098*/ 	.word	0x00000070


	//   ....[1]....
        /*009c*/ 	.word	0x00000310


	//   ....[2]....
        /*00a0*/ 	.word	0x000005d0


	//   ....[3]....
        /*00a4*/ 	.word	0x00000710


	//----- nvinfo : EIATTR_CRS_STACK_SIZE
	.align		4
.L_67:
        /*00a8*/ 	.byte	0x04, 0x1e
        /*00aa*/ 	.short	(.L_69 - .L_68)
.L_68:
        /*00ac*/ 	.word	0x00000000


	//----- nvinfo : EIATTR_CBANK_PARAM_SIZE
	.align		4
.L_69:
        /*00b0*/ 	.byte	0x03, 0x19
        /*00b2*/ 	.short	0x0030


	//----- nvinfo : EIATTR_PARAM_CBANK
	.align		4
        /*00b4*/ 	.byte	0x04, 0x0a
        /*00b6*/ 	.short	(.L_71 - .L_70)
	.align		4
.L_70:
        /*00b8*/ 	.word	index@(.nv.constant0._ZN6mujoco3mjx4cuda15testAABBPerPairEjjPjS2_PKjS4_PKf)
        /*00bc*/ 	.short	0x0380
        /*00be*/ 	.short	0x0030


	//----- nvinfo : EIATTR_SW_WAR
	.align		4
.L_71:
        /*00c0*/ 	.byte	0x04, 0x36
        /*00c2*/ 	.short	(.L_73 - .L_72)
.L_72:
        /*00c4*/ 	.word	0x00000008
.L_73:


//--------------------- .nv.info._ZN6mujoco3mjx4cuda18countCollidingAABBEjPjS2_S2_ --------------------------
	.section	.nv.info._ZN6mujoco3mjx4cuda18countCollidingAABBEjPjS2_S2_,"",@"SHT_CUDA_INFO"
	.sectionflags	@""
	.align	4


	//----- nvinfo : EIATTR_CUDA_API_VERSION
	.align		4
        /*0000*/ 	.byte	0x04, 0x37
        /*0002*/ 	.short	(.L_75 - .L_74)
.L_74:
        /*0004*/ 	.word	0x00000082


	//----- nvinfo : EIATTR_KPARAM_INFO
	.align		4
.L_75:
        /*0008*/ 	.byte	0x04, 0x17
        /*000a*/ 	.short	(.L_77 - .L_76)
.L_76:
        /*000c*/ 	.word	0x00000000
        /*0010*/ 	.short	0x0003
        /*0012*/ 	.short	0x0018
        /*0014*/ 	.byte	0x00, 0xf5, 0x21, 0x00


	//----- nvinfo : EIATTR_KPARAM_INFO
	.align		4
.L_77:
        /*0018*/ 	.byte	0x04, 0x17
        /*001a*/ 	.short	(.L_79 - .L_78)
.L_78:
        /*001c*/ 	.word	0x00000000
        /*0020*/ 	.short	0x0002
        /*0022*/ 	.short	0x0010
        /*0024*/ 	.byte	0x00, 0xf5, 0x21, 0x00


	//----- nvinfo : EIATTR_KPARAM_INFO
	.align		4
.L_79:
        /*0028*/ 	.byte	0x04, 0x17
        /*002a*/ 	.short	(.L_81 - .L_80)
.L_80:
        /*002c*/ 	.word	0x00000000
        /*0030*/ 	.short	0x0001
        /*0032*/ 	.short	0x0008
        /*0034*/ 	.byte	0x00, 0xf5, 0x21, 0x00


	//----- nvinfo : EIATTR_KPARAM_INFO
	.align		4
.L_81:
        /*0038*/ 	.byte	0x04, 0x17
        /*003a*/ 	.short	(.L_83 - .L_82)
.L_82:
        /*003c*/ 	.word	0x00000000
        /*0040*/ 	.short	0x0000
        /*0042*/ 	.short	0x0000
        /*0044*/ 	.byte	0x00, 0xf0, 0x11, 0x00


	//----- nvinfo : EIATTR_SPARSE_MMA_MASK
	.align		4
.L_83:
        /*0048*/ 	.byte	0x03, 0x50
        /*004a*/ 	.short	0x0000


	//----- nvinfo : EIATTR_MAXREG_COUNT
	.align		4
        /*004c*/ 	.byte	0x03, 0x1b
        /*004e*/ 	.short	0x00ff


	//----- nvinfo : EIATTR_MERCURY_ISA_VERSION
	.align		4
        /*0050*/ 	.byte	0x03, 0x5f
        /*0052*/ 	.short	0x0101


	//----- nvinfo : EIATTR_VRC_CTA_INIT_COUNT
	.align		4
        /*0054*/ 	.byte	0x02, 0x4a
	.zero		1
	.zero		1


	//----- nvinfo : EIATTR_EXIT_INSTR_OFFSETS
	.align		4
        /*0058*/ 	.byte	0x04, 0x1c
        /*005a*/ 	.short	(.L_85 - .L_84)


	//   ....[0]....
.L_84:
        /*005c*/ 	.word	0x00000070


	//   ....[1]....
        /*0060*/ 	.word	0x000002c0


	//   ....[2]....
        /*0064*/ 	.word	0x000002f0


	//----- nvinfo : EIATTR_CRS_STACK_SIZE
	.align		4
.L_85:
        /*0068*/ 	.byte	0x04, 0x1e
        /*006a*/ 	.short	(.L_87 - .L_86)
.L_86:
        /*006c*/ 	.word	0x00000000


	//----- nvinfo : EIATTR_CBANK_PARAM_SIZE
	.align		4
.L_87:
        /*0070*/ 	.byte	0x03, 0x19
        /*0072*/ 	.short	0x0020


	//----- nvinfo : EIATTR_PARAM_CBANK
	.align		4
        /*0074*/ 	.byte	0x04, 0x0a
        /*0076*/ 	.short	(.L_89 - .L_88)
	.align		4
.L_88:
        /*0078*/ 	.word	index@(.nv.constant0._ZN6mujoco3mjx4cuda18countCollidingAABBEjPjS2_S2_)
        /*007c*/ 	.short	0x0380
        /*007e*/ 	.short	0x0020


	//----- nvinfo : EIATTR_SW_WAR
	.align		4
.L_89:
        /*0080*/ 	.byte	0x04, 0x36
        /*0082*/ 	.short	(.L_91 - .L_90)
.L_90:
        /*0084*/ 	.word	0x00000008
.L_91:


//--------------------- .nv.info._ZN6mujoco3mjx4cuda11sortAABBMaxEjPjPKjS4_ --------------------------
	.section	.nv.info._ZN6mujoco3mjx4cuda11sortAABBMaxEjPjPKjS4_,"",@"SHT_CUDA_INFO"
	.sectionflags	@""
	.align	4


	//----- nvinfo : EIATTR_CUDA_API_VERSION
	.align		4
        /*0000*/ 	.byte	0x04, 0x37
        /*0002*/ 	.short	(.L_93 - .L_92)
.L_92:
        /*0004*/ 	.word	0x00000082


	//----- nvinfo : EIATTR_KPARAM_INFO
	.align		4
.L_93:
        /*0008*/ 	.byte	0x04, 0x17
        /*000a*/ 	.short	(.L_95 - .L_94)
.L_94:
        /*000c*/ 	.word	0x00000000
        /*0010*/ 	.short	0x0003
        /*0012*/ 	.short	0x0018
        /*0014*/ 	.byte	0x00, 0xf5, 0x21, 0x00


	//----- nvinfo : EIATTR_KPARAM_INFO
	.align		4
.L_95:
        /*0018*/ 	.byte	0x04, 0x17
        /*001a*/ 	.short	(.L_97 - .L_96)
.L_96:
        /*001c*/ 	.word	0x00000000
        /*0020*/ 	.short	0x0002
        /*0022*/ 	.short	0x0010
        /*0024*/ 	.byte	0x00, 0xf5, 0x21, 0x00


	//----- nvinfo : EIATTR_KPARAM_INFO
	.align		4
.L_97:
        /*0028*/ 	.byte	0x04, 0x17
        /*002a*/ 	.short	(.L_99 - .L_98)
.L_98:
        /*002c*/ 	.word	0x00000000
        /*0030*/ 	.short	0x0001
        /*0032*/ 	.short	0x0008
        /*0034*/ 	.byte	0x00, 0xf5, 0x21, 0x00


	//----- nvinfo : EIATTR_KPARAM_INFO
	.align		4
.L_99:
        /*0038*/ 	.byte	0x04, 0x17
        /*003a*/ 	.short	(.L_101 - .L_100)
.L_100:
        /*003c*/ 	.word	0x00000000
        /*0040*/ 	.short	0x0000
        /*0042*/ 	.short	0x0000
        /*0044*/ 	.byte	0x00, 0xf0, 0x11, 0x00


	//----- nvinfo : EIATTR_SPARSE_MMA_MASK
	.align		4
.L_101:
        /*0048*/ 	.byte	0x03, 0x50
        /*004a*/ 	.short	0x0000


	//----- nvinfo : EIATTR_MAXREG_COUNT
	.align		4
        /*004c*/ 	.byte	0x03, 0x1b
        /*004e*/ 	.short	0x00ff


	//----- nvinfo : EIATTR_MERCURY_ISA_VERSION
	.align		4
        /*0050*/ 	.byte	0x03, 0x5f
        /*0052*/ 	.short	0x0101


	//----- nvinfo : EIATTR_VRC_CTA_INIT_COUNT
	.align		4
        /*0054*/ 	.byte	0x02, 0x4a
	.zero		1
	.zero		1


	//----- nvinfo : EIATTR_EXIT_INSTR_OFFSETS
	.align		4
        /*0058*/ 	.byte	0x04, 0x1c
        /*005a*/ 	.short	(.L_103 - .L_102)


	//   ....[0]....
.L_102:
        /*005c*/ 	.word	0x00000070


	//   ....[1]....
        /*0060*/ 	.word	0x00000120


	//----- nvinfo : EIATTR_CBANK_PARAM_SIZE
	.align		4
.L_103:
        /*0064*/ 	.byte	0x03, 0x19
        /*0066*/ 	.short	0x0020


	//----- nvinfo : EIATTR_PARAM_CBANK
	.align		4
        /*0068*/ 	.byte	0x04, 0x0a
        /*006a*/ 	.short	(.L_105 - .L_104)
	.align		4
.L_104:
        /*006c*/ 	.word	index@(.nv.constant0._ZN6mujoco3mjx4cuda11sortAABBMaxEjPjPKjS4_)
        /*0070*/ 	.short	0x0380
        /*0072*/ 	.short	0x0020


	//----- nvinfo : EIATTR_SW_WAR
	.align		4
.L_105:
        /*0074*/ 	.byte	0x04, 0x36
        /*0076*/ 	.short	(.L_107 - .L_106)
.L_106:
        /*0078*/ 	.word	0x00000008
.L_107:


//--------------------- .nv.info._ZN6mujoco3mjx4cuda12candidateNxNEjPjS2_PKf --------------------------
	.section	.nv.info._ZN6mujoco3mjx4cuda12candidateNxNEjPjS2_PKf,"",@"SHT_CUDA_INFO"
	.sectionflags	@""
	.align	4


	//----- nvinfo : EIATTR_CUDA_API_VERSION
	.align		4
        /*0000*/ 	.byte	0x04, 0x37
        /*0002*/ 	.short	(.L_109 - .L_108)
.L_108:
        /*0004*/ 	.word	0x00000082


	//----- nvinfo : EIATTR_KPARAM_INFO
	.align		4
.L_109:
        /*0008*/ 	.byte	0x04, 0x17
        /*000a*/ 	.short	(.L_111 - .L_110)
.L_110:
        /*000c*/ 	.word	0x00000000
        /*0010*/ 	.short	0x0003
        /*0012*/ 	.short	0x0018
        /*0014*/ 	.byte	0x00, 0xf5, 0x21, 0x00


	//----- nvinfo : EIATTR_KPARAM_INFO
	.align		4
.L_111:
        /*0018*/ 	.byte	0x04, 0x17
        /*001a*/ 	.short	(.L_113 - .L_112)
.L_112:
        /*001c*/ 	.word	0x00000000
        /*0020*/ 	.short	0x0002
        /*0022*/ 	.short	0x0010
        /*0024*/ 	.byte	0x00, 0xf5, 0x21, 0x00


	//----- nvinfo : EIATTR_KPARAM_INFO
	.align		4
.L_113:
        /*0028*/ 	.byte	0x04, 0x17
        /*002a*/ 	.short	(.L_115 - .L_114)
.L_114:
        /*002c*/ 	.word	0x00000000
        /*0030*/ 	.short	0x0001
        /*0032*/ 	.short	0x0008
        /*0034*/ 	.byte	0x00, 0xf5, 0x21, 0x00


	//----- nvinfo : EIATTR_KPARAM_INFO
	.align		4
.L_115:
        /*0038*/ 	.byte	0x04, 0x17
        /*003a*/ 	.short	(.L_117 - .L_116)
.L_116:
        /*003c*/ 	.word	0x00000000
        /*0040*/ 	.short	0x0000
        /*0042*/ 	.short	0x0000
        /*0044*/ 	.byte	0x00, 0xf0, 0x11, 0x00


	//----- nvinfo : EIATTR_SPARSE_MMA_MASK
	.align		4
.L_117:
        /*0048*/ 	.byte	0x03, 0x50
        /*004a*/ 	.short	0x0000


	//----- nvinfo : EIATTR_MAXREG_COUNT
	.align		4
        /*004c*/ 	.byte	0x03, 0x1b
        /*004e*/ 	.short	0x00ff


	//----- nvinfo : EIATTR_MERCURY_ISA_VERSION
	.align		4
        /*0050*/ 	.byte	0x03, 0x5f
        /*0052*/ 	.short	0x0101


	//----- nvinfo : EIATTR_INT_WARP_WIDE_INSTR_OFFSETS
	.align		4
        /*0054*/ 	.byte	0x04, 0x31
        /*0056*/ 	.short	(.L_119 - .L_118)


	//   ....[0]....
.L_118:
        /*0058*/ 	.word	0x000005c0


	//   ....[1]....
        /*005c*/ 	.word	0x00000660


	//----- nvinfo : EIATTR_VRC_CTA_INIT_COUNT
	.align		4
.L_119:
        /*0060*/ 	.byte	0x02, 0x4a
	.zero		1
	.zero		1


	//----- nvinfo : EIATTR_EXIT_INSTR_OFFSETS
	.align		4
        /*0064*/ 	.byte	0x04, 0x1c
        /*0066*/ 	.short	(.L_121 - .L_120)


	//   ....[0]....
.L_120:
        /*0068*/ 	.word	0x00000080


	//   ....[1]....
        /*006c*/ 	.word	0x000001f0


	//   ....[2]....
        /*0070*/ 	.word	0x00000220


	//   ....[3]....
        /*0074*/ 	.word	0x000005a0


	//   ....[4]....
        /*0078*/ 	.word	0x000006e0


	//----- nvinfo : EIATTR_CBANK_PARAM_SIZE
	.align		4
.L_121:
        /*007c*/ 	.byte	0x03, 0x19
        /*007e*/ 	.short	0x0020


	//----- nvinfo : EIATTR_PARAM_CBANK
	.align		4
        /*0080*/ 	.byte	0x04, 0x0a
        /*0082*/ 	.short	(.L_123 - .L_122)
	.align		4
.L_122:
        /*0084*/ 	.word	index@(.nv.constant0._ZN6mujoco3mjx4cuda12candidateNxNEjPjS2_PKf)
        /*0088*/ 	.short	0x0380
        /*008a*/ 	.short	0x0020


	//----- nvinfo : EIATTR_SW_WAR
	.align		4
.L_123:
        /*008c*/ 	.byte	0x04, 0x36
        /*008e*/ 	.short	(.L_125 - .L_124)
.L_124:
        /*0090*/ 	.word	0x00000008
.L_125:


//--------------------- .nv.info._ZN6mujoco3mjx4cuda12quantizeAABBEjPjS2_S2_PKfiffic --------------------------
	.section	.nv.info._ZN6mujoco3mjx4cuda12quantizeAABBEjPjS2_S2_PKfiffic,"",@"SHT_CUDA_INFO"
	.sectionflags	@""
	.align	4


	//----- nvinfo : EIATTR_CUDA_API_VERSION
	.align		4
        /*0000*/ 	.byte	0x04, 0x37
        /*0002*/ 	.short	(.L_127 - .L_126)
.L_126:
        /*0004*/ 	.word	0x00000082


	//----- nvinfo : EIATTR_KPARAM_INFO
	.align		4
.L_127:
        /*0008*/ 	.byte	0x04, 0x17
        /*000a*/ 	.short	(.L_129 - .L_128)
.L_128:
        /*000c*/ 	.word	0x00000000
        /*0010*/ 	.short	0x0009
        /*0012*/ 	.short	0x0038
        /*0014*/ 	.byte	0x00, 0xf0, 0x05, 0x00


	//----- nvinfo : EIATTR_KPARAM_INFO
	.align		4
.L_129:
        /*0018*/ 	.byte	0x04, 0x17
        /*001a*/ 	.short	(.L_131 - .L_130)
.L_130:
        /*001c*/ 	.word	0x00000000
        /*0020*/ 	.short	0x0008
        /*0022*/ 	.short	0x0034
        /*0024*/ 	.byte	0x00, 0xf0, 0x11, 0x00


	//----- nvinfo : EIATTR_KPARAM_INFO
	.align		4
.L_131:
        /*0028*/ 	.byte	0x04, 0x17
        /*002a*/ 	.short	(.L_133 - .L_132)
.L_132:
        /*002c*/ 	.word	0x00000000
        /*0030*/ 	.short	0x0007
        /*0032*/ 	.short	0x0030
        /*0034*/ 	.byte	0x00, 0xf0, 0x11, 0x00


	//----- nvinfo : EIATTR_KPARAM_INFO
	.align		4
.L_133:
        /*0038*/ 	.byte	0x04, 0x17
        /*003a*/ 	.short	(.L_135 - .L_134)
.L_134:
        /*003c*/ 	.word	0x00000000
        /*0040*/ 	.short	0x0006
        /*0042*/ 	.short	0x002c
        /*0044*/ 	.byte	0x00, 0xf0, 0x11, 0x00


	//----- nvinfo : EIATTR_KPARAM_INFO
	.align		4
.L_135:
        /*0048*/ 	.byte	0x04, 0x17
        /*004a*/ 	.short	(.L_137 - .L_136)
.L_136:
        /*004c*/ 	.word	0x00000000
        /*0050*/ 	.short	0x0005
        /*0052*/ 	.short	0x0028
        /*0054*/ 	.byte	0x00, 0xf0, 0x11, 0x00


	//----- nvinfo : EIATTR_KPARAM_INFO
	.align		4
.L_137:
        /*0058*/ 	.byte	0x04, 0x17
        /*005a*/ 	.short	(.L_139 - .L_138)
.L_138:
        /*005c*/ 	.word	0x00000000
        /*0060*/ 	.short	0x0004
        /*0062*/ 	.short	0x0020
        /*0064*/ 	.byte	0x00, 0xf5, 0x21, 0x00


	//----- nvinfo : EIATTR_KPARAM_INFO
	.align		4
.L_139:
        /*0068*/ 	.byte	0x04, 0x17
        /*006a*/ 	.short	(.L_141 - .L_140)
.L_140:
        /*006c*/ 	.word	0x00000000
        /*0070*/ 	.short	0x0003
        /*0072*/ 	.short	0x0018
        /*0074*/ 	.byte	0x00, 0xf5, 0x21, 0x00


	//----- nvinfo : EIATTR_KPARAM_INFO
	.align		4
.L_141:
        /*0078*/ 	.byte	0x04, 0x17
        /*007a*/ 	.short	(.L_143 - .L_142)
.L_142:
        /*007c*/ 	.word	0x00000000
        /*0080*/ 	.short	0x0002
        /*0082*/ 	.short	0x0010
        /*0084*/ 	.byte	0x00, 0xf5, 0x21, 0x00


	//----- nvinfo : EIATTR_KPARAM_INFO
	.align		4
.L_143:
        /*0088*/ 	.byte	0x04, 0x17
        /*008a*/ 	.short	(.L_145 - .L_144)
.L_144:
        /*008c*/ 	.word	0x00000000
        /*0090*/ 	.short	0x0001
        /*0092*/ 	.short	0x0008
        /*0094*/ 	.byte	0x00, 0xf5, 0x21, 0x00


	//----- nvinfo : EIATTR_KPARAM_INFO
	.align		4
.L_145:
        /*0098*/ 	.byte	0x04, 0x17
        /*009a*/ 	.short	(.L_147 - .L_146)
.L_146:
        /*009c*/ 	.word	0x00000000
        /*00a0*/ 	.short	0x0000
        /*00a2*/ 	.short	0x0000
        /*00a4*/ 	.byte	0x00, 0xf0, 0x11, 0x00


	//----- nvinfo : EIATTR_SPARSE_MMA_MASK
	.align		4
.L_147:
        /*00a8*/ 	.byte	0x03, 0x50
        /*00aa*/ 	.short	0x0000


	//----- nvinfo : EIATTR_MAXREG_COUNT
	.align		4
        /*00ac*/ 	.byte	0x03, 0x1b
        /*00ae*/ 	.short	0x00ff


	//----- nvinfo : EIATTR_MERCURY_ISA_VERSION
	.align		4
        /*00b0*/ 	.byte	0x03, 0x5f
        /*00b2*/ 	.short	0x0101


	//----- nvinfo : EIATTR_VRC_CTA_INIT_COUNT
	.align		4
        /*00b4*/ 	.byte	0x02, 0x4a
	.zero		1
	.zero		1


	//----- nvinfo : EIATTR_EXIT_INSTR_OFFSETS
	.align		4
        /*00b8*/ 	.byte	0x04, 0x1c
        /*00ba*/ 	.short	(.L_149 - .L_148)


	//   ....[0]....
.L_148:
        /*00bc*/ 	.word	0x00000070


	//   ....[1]....
        /*00c0*/ 	.word	0x00000350


	//----- nvinfo : EIATTR_CBANK_PARAM_SIZE
	.align		4
.L_149:
        /*00c4*/ 	.byte	0x03, 0x19
        /*00c6*/ 	.short	0x0039


	//----- nvinfo : EIATTR_PARAM_CBANK
	.align		4
        /*00c8*/ 	.byte	0x04, 0x0a
        /*00ca*/ 	.short	(.L_151 - .L_150)
	.align		4
.L_150:
        /*00cc*/ 	.word	index@(.nv.constant0._ZN6mujoco3mjx4cuda12quantizeAABBEjPjS2_S2_PKfiffic)
        /*00d0*/ 	.short	0x0380
        /*00d2*/ 	.short	0x0039


	//----- nvinfo : EIATTR_SW_WAR
	.align		4
.L_151:
        /*00d4*/ 	.byte	0x04, 0x36
        /*00d6*/ 	.short	(.L_153 - .L_152)
.L_152:
        /*00d8*/ 	.word	0x00000008
.L_153:


//--------------------- .nv.info._ZN6mujoco3mjx4cuda13calculateAABBEjPKfS3_S3_Pf --------------------------
	.section	.nv.info._ZN6mujoco3mjx4cuda13calculateAABBEjPKfS3_S3_Pf,"",@"SHT_CUDA_INFO"
	.sectionflags	@""
	.align	4


	//----- nvinfo : EIATTR_CUDA_API_VERSION
	.align		4
        /*0000*/ 	.byte	0x04, 0x37
        /*0002*/ 	.short	(.L_155 - .L_154)
.L_154:
        /*0004*/ 	.word	0x00000082


	//----- nvinfo : EIATTR_KPARAM_INFO
	.align		4
.L_155:
        /*0008*/ 	.byte	0x04, 0x17
        /*000a*/ 	.short	(.L_157 - .L_156)
.L_156:
        /*000c*/ 	.word	0x00000000
        /*0010*/ 	.short	0x0004
        /*0012*/ 	.short	0x0020
        /*0014*/ 	.byte	0x00, 0xf5, 0x21, 0x00


	//----- nvinfo : EIATTR_KPARAM_INFO
	.align		4
.L_157:
        /*0018*/ 	.byte	0x04, 0x17
        /*001a*/ 	.short	(.L_159 - .L_158)
.L_158:
        /*001c*/ 	.word	0x00000000
        /*0020*/ 	.short	0x0003
        /*0022*/ 	.short	0x0018
        /*0024*/ 	.byte	0x00, 0xf5, 0x21, 0x00


	//----- nvinfo : EIATTR_KPARAM_INFO
	.align		4
.L_159:
        /*0028*/ 	.byte	0x04, 0x17
        /*002a*/ 	.short	(.L_161 - .L_160)
.L_160:
        /*002c*/ 	.word	0x00000000
        /*0030*/ 	.short	0x0002
        /*0032*/ 	.short	0x0010
        /*0034*/ 	.byte	0x00, 0xf5, 0x21, 0x00


	//----- nvinfo : EIATTR_KPARAM_INFO
	.align		4
.L_161:
        /*0038*/ 	.byte	0x04, 0x17
        /*003a*/ 	.short	(.L_163 - .L_162)
.L_162:
        /*003c*/ 	.word	0x00000000
        /*0040*/ 	.short	0x0001
        /*0042*/ 	.short	0x0008
        /*0044*/ 	.byte	0x00, 0xf5, 0x21, 0x00


	//----- nvinfo : EIATTR_KPARAM_INFO
	.align		4
.L_163:
        /*0048*/ 	.byte	0x04, 0x17
        /*004a*/ 	.short	(.L_165 - .L_164)
.L_164:
        /*004c*/ 	.word	0x00000000
        /*0050*/ 	.short	0x0000
        /*0052*/ 	.short	0x0000
        /*0054*/ 	.byte	0x00, 0xf0, 0x11, 0x00


	//----- nvinfo : EIATTR_SPARSE_MMA_MASK
	.align		4
.L_165:
        /*0058*/ 	.byte	0x03, 0x50
        /*005a*/ 	.short	0x0000


	//----- nvinfo : EIATTR_MAXREG_COUNT
	.align		4
        /*005c*/ 	.byte	0x03, 0x1b
        /*005e*/ 	.short	0x00ff


	//----- nvinfo : EIATTR_MERCURY_ISA_VERSION
	.align		4
        /*0060*/ 	.byte	0x03, 0x5f
        /*0062*/ 	.short	0x0101


	//----- nvinfo : EIATTR_VRC_CTA_INIT_COUNT
	.align		4
        /*0064*/ 	.byte	0x02, 0x4a
	.zero		1
	.zero		1


	//----- nvinfo : EIATTR_EXIT_INSTR_OFFSETS
	.align		4
        /*0068*/ 	.byte	0x04, 0x1c
        /*006a*/ 	.short	(.L_167 - .L_166)


	//   ....[0]....
.L_166:
        /*006c*/ 	.word	0x00000070


	//   ....[1]....
        /*0070*/ 	.word	0x00000970


	//----- nvinfo : EIATTR_CBANK_PARAM_SIZE
	.align		4
.L_167:
        /*0074*/ 	.byte	0x03, 0x19
        /*0076*/ 	.short	0x0028


	//----- nvinfo : EIATTR_PARAM_CBANK
	.align		4
        /*0078*/ 	.byte	0x04, 0x0a
        /*007a*/ 	.short	(.L_169 - .L_168)
	.align		4
.L_168:
        /*007c*/ 	.word	index@(.nv.constant0._ZN6mujoco3mjx4cuda13calculateAABBEjPKfS3_S3_Pf)
        /*0080*/ 	.short	0x0380
        /*0082*/ 	.short	0x0028


	//----- nvinfo : EIATTR_SW_WAR
	.align		4
.L_169:
        /*0084*/ 	.byte	0x04, 0x36
        /*0086*/ 	.short	(.L_171 - .L_170)
.L_170:
        /*0088*/ 	.word	0x00000008
.L_171:


//--------------------- .nv.info._ZN6mujoco3mjx4cuda18calculateSpaceAABBEjPiPKfffi --------------------------
	.section	.nv.info._ZN6mujoco3mjx4cuda18calculateSpaceAABBEjPiPKfffi,"",@"SHT_CUDA_INFO"
	.sectionflags	@""
	.align	4


	//----- nvinfo : EIATTR_CUDA_API_VERSION
	.align		4
        /*0000*/ 	.byte	0x04, 0x37
        /*0002*/ 	.short	(.L_173 - .L_172)
.L_172:
        /*0004*/ 	.word	0x00000082


	//----- nvinfo : EIATTR_KPARAM_INFO
	.align		4
.L_173:
        /*0008*/ 	.byte	0x04, 0x17
        /*000a*/ 	.short	(.L_175 - .L_174)
.L_174:
        /*000c*/ 	.word	0x00000000
        /*0010*/ 	.short	0x0005
        /*0012*/ 	.short	0x0020
        /*0014*/ 	.byte	0x00, 0xf0, 0x11, 0x00


	//----- nvinfo : EIATTR_KPARAM_INFO
	.align		4
.L_175:
        /*0018*/ 	.byte	0x04, 0x17
        /*001a*/ 	.short	(.L_177 - .L_176)
.L_176:
        /*001c*/ 	.word	0x00000000
        /*0020*/ 	.short	0x0004
        /*0022*/ 	.short	0x001c
        /*0024*/ 	.byte	0x00, 0xf0, 0x11, 0x00


	//----- nvinfo : EIATTR_KPARAM_INFO
	.align		4
.L_177:
        /*0028*/ 	.byte	0x04, 0x17
        /*002a*/ 	.short	(.L_179 - .L_178)
.L_178:
        /*002c*/ 	.word	0x00000000
        /*0030*/ 	.short	0x0003
        /*0032*/ 	.short	0x0018
        /*0034*/ 	.byte	0x00, 0xf0, 0x11, 0x00


	//----- nvinfo : EIATTR_KPARAM_INFO
	.align		4
.L_179:
        /*0038*/ 	.byte	0x04, 0x17
        /*003a*/ 	.short	(.L_181 - .L_180)
.L_180:
        /*003c*/ 	.word	0x00000000
        /*0040*/ 	.short	0x0002
        /*0042*/ 	.short	0x0010
        /*0044*/ 	.byte	0x00, 0xf5, 0x21, 0x00


	//----- nvinfo : EIATTR_KPARAM_INFO
	.align		4
.L_181:
        /*0048*/ 	.byte	0x04, 0x17
        /*004a*/ 	.short	(.L_183 - .L_182)
.L_182:
        /*004c*/ 	.word	0x00000000
        /*0050*/ 	.short	0x0001
        /*0052*/ 	.short	0x0008
        /*0054*/ 	.byte	0x00, 0xf5, 0x21, 0x00


	//----- nvinfo : EIATTR_KPARAM_INFO
	.align		4
.L_183:
        /*0058*/ 	.byte	0x04, 0x17
        /*005a*/ 	.short	(.L_185 - .L_184)
.L_184:
        /*005c*/ 	.word	0x00000000
        /*0060*/ 	.short	0x0000
        /*0062*/ 	.short	0x0000
        /*0064*/ 	.byte	0x00, 0xf0, 0x11, 0x00


	//----- nvinfo : EIATTR_SPARSE_MMA_MASK
	.align		4
.L_185:
        /*0068*/ 	.byte	0x03, 0x50
        /*006a*/ 	.short	0x0000


	//----- nvinfo : EIATTR_MAXREG_COUNT
	.align		4
        /*006c*/ 	.byte	0x03, 0x1b
        /*006e*/ 	.short	0x00ff


	//----- nvinfo : EIATTR_MERCURY_ISA_VERSION
	.align		4
        /*0070*/ 	.byte	0x03, 0x5f
        /*0072*/ 	.short	0x0101


	//----- nvinfo : EIATTR_INT_WARP_WIDE_INSTR_OFFSETS
	.align		4
        /*0074*/ 	.byte	0x04, 0x31
        /*0076*/ 	.short	(.L_187 - .L_186)


	//   ....[0]....
.L_186:
        /*0078*/ 	.word	0x000001d0


	//   ....[1]....
        /*007c*/ 	.word	0x00000250


	//   ....[2]....
        /*0080*/ 	.word	0x00000260


	//----- nvinfo : EIATTR_VRC_CTA_INIT_COUNT
	.align		4
.L_187:
        /*0084*/ 	.byte	0x02, 0x4a
	.zero		1
	.zero		1


	//----- nvinfo : EIATTR_EXIT_INSTR_OFFSETS
	.align		4
        /*0088*/ 	.byte	0x04, 0x1c
        /*008a*/ 	.short	(.L_189 - .L_188)


	//   ....[0]....
.L_188:
        /*008c*/ 	.word	0x00000070


	//   ....[1]....
        /*0090*/ 	.word	0x00000120


	//   ....[2]....
        /*0094*/ 	.word	0x000002b0


	//----- nvinfo : EIATTR_CBANK_PARAM_SIZE
	.align		4
.L_189:
        /*0098*/ 	.byte	0x03, 0x19
        /*009a*/ 	.short	0x0024


	//----- nvinfo : EIATTR_PARAM_CBANK
	.align		4
        /*009c*/ 	.byte	0x04, 0x0a
        /*009e*/ 	.short	(.L_191 - .L_190)
	.align		4
.L_190:
        /*00a0*/ 	.word	index@(.nv.constant0._ZN6mujoco3mjx4cuda18calculateSpaceAABBEjPiPKfffi)
        /*00a4*/ 	.short	0x0380
        /*00a6*/ 	.short	0x0024


	//----- nvinfo : EIATTR_SW_WAR
	.align		4
.L_191:
        /*00a8*/ 	.byte	0x04, 0x36
        /*00aa*/ 	.short	(.L_193 - .L_192)
.L_192:
        /*00ac*/ 	.word	0x00000008
.L_193:


//--------------------- .nv.info._ZN6mujoco3mjx4cuda13initSpaceAABBEPi --------------------------
	.section	.nv.info._ZN6mujoco3mjx4cuda13initSpaceAABBEPi,"",@"SHT_CUDA_INFO"
	.sectionflags	@""
	.align	4


	//----- nvinfo : EIATTR_CUDA_API_VERSION
	.align		4
        /*0000*/ 	.byte	0x04, 0x37
        /*0002*/ 	.short	(.L_195 - .L_194)
.L_194:
        /*0004*/ 	.word	0x00000082


	//----- nvinfo : EIATTR_KPARAM_INFO
	.align		4
.L_195:
        /*0008*/ 	.byte	0x04, 0x17
        /*000a*/ 	.short	(.L_197 - .L_196)
.L_196:
        /*000c*/ 	.word	0x00000000
        /*0010*/ 	.short	0x0000
        /*0012*/ 	.short	0x0000
        /*0014*/ 	.byte	0x00, 0xf5, 0x21, 0x00


	//----- nvinfo : EIATTR_SPARSE_MMA_MASK
	.align		4
.L_197:
        /*0018*/ 	.byte	0x03, 0x50
        /*001a*/ 	.short	0x0000


	//----- nvinfo : EIATTR_MAXREG_COUNT
	.align		4
        /*001c*/ 	.byte	0x03, 0x1b
        /*001e*/ 	.short	0x00ff


	//----- nvinfo : EIATTR_MERCURY_ISA_VERSION
	.align		4
        /*0020*/ 	.byte	0x03, 0x5f
        /*0022*/ 	.short	0x0101


	//----- nvinfo : EIATTR_VRC_CTA_INIT_COUNT
	.align		4
        /*0024*/ 	.byte	0x02, 0x4a
	.zero		1
	.zero		1


	//----- nvinfo : EIATTR_EXIT_INSTR_OFFSETS
	.align		4
        /*0028*/ 	.byte	0x04, 0x1c
        /*002a*/ 	.short	(.L_199 - .L_198)


	//   ....[0]....
.L_198:
        /*002c*/ 	.word	0x00000070


	//   ....[1]....
        /*0030*/ 	.word	0x000000e0


	//----- nvinfo : EIATTR_CBANK_PARAM_SIZE
	.align		4
.L_199:
        /*0034*/ 	.byte	0x03, 0x19
        /*0036*/ 	.short	0x0008


	//----- nvinfo : EIATTR_PARAM_CBANK
	.align		4
        /*0038*/ 	.byte	0x04, 0x0a
        /*003a*/ 	.short	(.L_201 - .L_200)
	.align		4
.L_200:
        /*003c*/ 	.word	index@(.nv.constant0._ZN6mujoco3mjx4cuda13initSpaceAABBEPi)
        /*0040*/ 	.short	0x0380
        /*0042*/ 	.short	0x0008


	//----- nvinfo : EIATTR_SW_WAR
	.align		4
.L_201:
        /*0044*/ 	.byte	0x04, 0x36
        /*0046*/ 	.short	(.L_203 - .L_202)
.L_202:
        /*0048*/ 	.word	0x00000008
.L_203:


//--------------------- .nv.callgraph             --------------------------
	.section	.nv.callgraph,"",@"SHT_CUDA_CALLGRAPH"
	.align	4
	.sectionentsize	8
	.align		4
        /*0000*/ 	.word	0x00000000
	.align		4
        /*0004*/ 	.word	0xffffffff
	.align		4
        /*0008*/ 	.word	0x00000000
	.align		4
        /*000c*/ 	.word	0xfffffffe
	.align		4
        /*0010*/ 	.word	0x00000000
	.align		4
        /*0014*/ 	.word	0xfffffffd
	.align		4
        /*0018*/ 	.word	0x00000000
	.align		4
        /*001c*/ 	.word	0xfffffffc


//--------------------- .text._ZN6mujoco3mjx4cuda15testAABBPerPairEjjPjS2_PKjS4_PKf --------------------------
	.section	.text._ZN6mujoco3mjx4cuda15testAABBPerPairEjjPjS2_PKjS4_PKf,"ax",@progbits
	.align	128
        .global         _ZN6mujoco3mjx4cuda15testAABBPerPairEjjPjS2_PKjS4_PKf
        .type           _ZN6mujoco3mjx4cuda15testAABBPerPairEjjPjS2_PKjS4_PKf,@function
        .size           _ZN6mujoco3mjx4cuda15testAABBPerPairEjjPjS2_PKjS4_PKf,(.L_x_16 - _ZN6mujoco3mjx4cuda15testAABBPerPairEjjPjS2_PKjS4_PKf)
        .other          _ZN6mujoco3mjx4cuda15testAABBPerPairEjjPjS2_PKjS4_PKf,@"STO_CUDA_ENTRY STV_DEFAULT"
_ZN6mujoco3mjx4cuda15testAABBPerPairEjjPjS2_PKjS4_PKf:
.text._ZN6mujoco3mjx4cuda15testAABBPerPairEjjPjS2_PKjS4_PKf:
[----:B------:R-:W-:Y:S01]  /*0000*/  LDC R1, c[0x0][0x37c] ;  /* 0x0000df00ff017b82 */ /* 0x000fe20000000800 */
[----:B------:R-:W0:Y:S07]  /*0010*/  S2R R3, SR_TID.X ;  /* 0x0000000000037919 */ /* 0x000e2e0000002100 */
[----:B------:R-:W0:Y:S01]  /*0020*/  S2UR UR4, SR_CTAID.X ;  /* 0x00000000000479c3 */ /* 0x000e220000002500 */
[----:B------:R-:W1:Y:S07]  /*0030*/  LDCU UR5, c[0x0][0x380] ;  /* 0x00007000ff0577ac */ /* 0x000e6e0008000800 */
[----:B------:R-:W0:Y:S02]  /*0040*/  LDC R0, c[0x0][0x360] ;  /* 0x0000d800ff007b82 */ /* 0x000e240000000800 */
[----:B0-----:R-:W-:-:S05]  /*0050*/  IMAD R0, R0, UR4, R3 ;  /* 0x0000000400007c24 */ /* 0x001fca000f8e0203 */
[----:B-1----:R-:W-:-:S13]  /*0060*/  ISETP.GE.U32.AND P0, PT, R0, UR5, PT ;  /* 0x0000000500007c0c */ /* 0x002fda000bf06070 */
[----:B------:R-:W-:Y:S05]  /*0070*/  @P0 EXIT ;  /* 0x000000000000094d */ /* 0x000fea0003800000 */
[----:B------:R-:W0:Y:S01]  /*0080*/  LDCU UR4, c[0x0][0x384] ;  /* 0x00007080ff0477ac */ /* 0x000e220008000800 */
[----:B------:R-:W1:Y:S01]  /*0090*/  LDC.64 R6, c[0x0][0x398] ;  /* 0x0000e600ff067b82 */ /* 0x000e620000000a00 */
[----:B------:R-:W-:Y:S01]  /*00a0*/  HFMA2 R8, -RZ, RZ, 0, 0 ;  /* 0x00000000ff087431 */ /* 0x000fe200000001ff */
[----:B------:R-:W2:Y:S01]  /*00b0*/  LDCU.64 UR6, c[0x0][0x358] ;  /* 0x00006b00ff0677ac */ /* 0x000ea20008000a00 */
[----:B0-----:R-:W-:-:S04]  /*00c0*/  UIADD3 UR4, UPT, UPT, UR4, -0x1, URZ ;  /* 0xffffffff04047890 */ /* 0x001fc8000fffe0ff */
[----:B------:R-:W-:Y:S02]  /*00d0*/  UISETP.GE.U32.AND UP0, UPT, UR4, 0x2, UPT ;  /* 0x000000020400788c */ /* 0x000fe4000bf06070 */
[----:B------:R-:W-:-:S07]  /*00e0*/  MOV R9, UR4 ;  /* 0x0000000400097c02 */ /* 0x000fce0008000f00 */
[----:B--2---:R-:W-:Y:S05]  /*00f0*/  BRA.U !UP0, `(.L_x_0) ;  /* 0x0000000108387547 */ /* 0x004fea000b800000 */
[----:B------:R-:W0:Y:S01]  /*0100*/  LDC.64 R4, c[0x0][0x398] ;  /* 0x0000e600ff047b82 */ /* 0x000e220000000a00 */
[----:B------:R-:W-:Y:S01]  /*0110*/  BSSY.RECONVERGENT B0, `(.L_x_0) ;  /* 0x000000c000007945 */ /* 0x000fe20003800200 */
[----:B------:R-:W-:-:S07]  /*0120*/  MOV R8, RZ ;  /* 0x000000ff00087202 */ /* 0x000fce0000000f00 */
.L_x_1:
[----:B------:R-:W-:-:S05]  /*0130*/  IMAD.IADD R2, R8, 0x1, R9 ;  /* 0x0000000108027824 */ /* 0x000fca00078e0209 */
[----:B------:R-:W-:-:S05]  /*0140*/  SHF.R.U32.HI R11, RZ, 0x1, R2 ;  /* 0x00000001ff0b7819 */ /* 0x000fca0000011602 */
[----:B0-----:R-:W-:-:S06]  /*0150*/  IMAD.WIDE.U32 R2, R11, 0x4, R4 ;  /* 0x000000040b027825 */ /* 0x001fcc00078e0004 */
[----:B------:R-:W2:Y:S02]  /*0160*/  LDG.E.CONSTANT R3, desc[UR6][R2.64] ;  /* 0x0000000602037981 */ /* 0x000ea4000c1e9900 */
[----:B--2---:R-:W-:-:S04]  /*0170*/  ISETP.GT.U32.AND P0, PT, R3, R0, PT ;  /* 0x000000000300720c */ /* 0x004fc80003f04070 */
[----:B------:R-:W-:Y:S02]  /*0180*/  SEL R8, R8, R11, P0 ;  /* 0x0000000b08087207 */ /* 0x000fe40000000000 */
[----:B------:R-:W-:-:S04]  /*0190*/  SEL R9, R11, R9, P0 ;  /* 0x000000090b097207 */ /* 0x000fc80000000000 */
[----:B------:R-:W-:-:S04]  /*01a0*/  IADD3 R10, PT, PT, -R8, R9, RZ ;  /* 0x00000009080a7210 */ /* 0x000fc80007ffe1ff */
[----:B------:R-:W-:-:S13]  /*01b0*/  ISETP.GT.U32.AND P0, PT, R10, 0x1, PT ;  /* 0x000000010a00780c */ /* 0x000fda0003f04070 */
[----:B------:R-:W-:Y:S05]  /*01c0*/  @P0 BRA `(.L_x_1) ;  /* 0xfffffffc00d80947 */ /* 0x000fea000383ffff */
[----:B------:R-:W-:Y:S05]  /*01d0*/  BSYNC.RECONVERGENT B0 ;  /* 0x0000000000007941 */ /* 0x000fea0003800200 */
.L_x_0:
[----:B------:R-:W-:Y:S01]  /*01e0*/  ISETP.NE.AND P0, PT, R8, R9, PT ;  /* 0x000000090800720c */ /* 0x000fe20003f05270 */
[----:B------:R-:W-:-:S12]  /*01f0*/  BSSY.RECONVERGENT B0, `(.L_x_2) ;  /* 0x0000007000007945 */ /* 0x000fd80003800200 */
[----:B------:R-:W-:Y:S05]  /*0200*/  @!P0 BRA `(.L_x_3) ;  /* 0x0000000000148947 */ /* 0x000fea0003800000 */
[----:B------:R-:W0:Y:S02]  /*0210*/  LDC.64 R2, c[0x0][0x398] ;  /* 0x0000e600ff027b82 */ /* 0x000e240000000a00 */
[----:B0-----:R-:W-:-:S06]  /*0220*/  IMAD.WIDE.U32 R2, R9, 0x4, R2 ;  /* 0x0000000409027825 */ /* 0x001fcc00078e0002 */
[----:B------:R-:W2:Y:S02]  /*0230*/  LDG.E.CONSTANT R3, desc[UR6][R2.64] ;  /* 0x0000000602037981 */ /* 0x000ea4000c1e9900 */
[----:B--2---:R-:W-:-:S04]  /*0240*/  ISETP.GT.U32.AND P0, PT, R3, R0, PT ;  /* 0x000000000300720c */ /* 0x004fc80003f04070 */
[----:B------:R-:W-:-:S09]  /*0250*/  SEL R8, R8, R9, P0 ;  /* 0x0000000908087207 */ /* 0x000fd20000000000 */
.L_x_3:
[----:B------:R-:W-:Y:S05]  /*0260*/  BSYNC.RECONVERGENT B0 ;  /* 0x0000000000007941 */ /* 0x000fea0003800200 */
.L_x_2:
[C---:B-1----:R-:W-:Y:S02]  /*0270*/  IMAD.WIDE.U32 R2, R8.reuse, 0x4, R6 ;  /* 0x0000000408027825 */ /* 0x042fe400078e0006 */
[----:B------:R-:W0:Y:S04]  /*0280*/  LDC.64 R6, c[0x0][0x3a0] ;  /* 0x0000e800ff067b82 */ /* 0x000e280000000a00 */
[----:B------:R-:W2:Y:S01]  /*0290*/  LDG.E.CONSTANT R3, desc[UR6][R2.64] ;  /* 0x0000000602037981 */ /* 0x000ea2000c1e9900 */
[----:B0-----:R-:W-:Y:S01]  /*02a0*/  IMAD.WIDE.U32 R4, R8, 0x4, R6 ;  /* 0x0000000408047825 */ /* 0x001fe200078e0006 */
[----:B--2---:R-:W-:-:S04]  /*02b0*/  IADD3 R0, PT, PT, -R3, R0, R8 ;  /* 0x0000000003007210 */ /* 0x004fc80007ffe108 */
[----:B------:R-:W-:Y:S02]  /*02c0*/  IADD3 R9, PT, PT, R0, 0x1, RZ ;  /* 0x0000000100097810 */ /* 0x000fe40007ffe0ff */
[----:B------:R-:W2:Y:S03]  /*02d0*/  LDG.E.CONSTANT R0, desc[UR6][R4.64] ;  /* 0x0000000604007981 */ /* 0x000ea6000c1e9900 */
[----:B------:R-:W-:-:S06]  /*02e0*/  IMAD.WIDE.U32 R6, R9, 0x4, R6 ;  /* 0x0000000409067825 */ /* 0x000fcc00078e0006 */
[----:B------:R-:W2:Y:S02]  /*02f0*/  LDG.E.CONSTANT R7, desc[UR6][R6.64] ;  /* 0x0000000606077981 */ /* 0x000ea4000c1e9900 */
[----:B--2---:R-:W-:-:S13]  /*0300*/  ISETP.NE.AND P0, PT, R0, R7, PT ;  /* 0x000000070000720c */ /* 0x004fda0003f05270 */
[----:B------:R-:W-:Y:S05]  /*0310*/  @!P0 EXIT ;  /* 0x000000000000894d */ /* 0x000fea0003800000 */
[----:B------:R-:W0:Y:S01]  /*0320*/  LDC.64 R10, c[0x0][0x3a8] ;  /* 0x0000ea00ff0a7b82 */ /* 0x000e220000000a00 */
[----:B------:R-:W-:Y:S02]  /*0330*/  IMAD R13, R0, 0x6, RZ ;  /* 0x00000006000d7824 */ /* 0x000fe400078e02ff */
[----:B------:R-:W-:Y:S02]  /*0340*/  IMAD R9, R7, 0x6, RZ ;  /* 0x0000000607097824 */ /* 0x000fe400078e02ff */
[C---:B------:R-:W-:Y:S01]  /*0350*/  VIADD R3, R13.reuse, 0x2 ;  /* 0x000000020d037836 */ /* 0x040fe20000000000 */
[----:B------:R-:W-:Y:S01]  /*0360*/  IADD3 R15, PT, PT, R13, 0x4, RZ ;  /* 0x000000040d0f7810 */ /* 0x000fe20007ffe0ff */
[C---:B------:R-:W-:Y:S01]  /*0370*/  VIADD R5, R9.reuse, 0x4 ;  /* 0x0000000409057836 */ /* 0x040fe20000000000 */
[----:B------:R-:W-:Y:S01]  /*0380*/  IADD3 R17, PT, PT, R9, 0x2, RZ ;  /* 0x0000000209117810 */ /* 0x000fe20007ffe0ff */
[----:B0-----:R-:W-:-:S04]  /*0390*/  IMAD.WIDE.U32 R12, R13, 0x4, R10 ;  /* 0x000000040d0c7825 */ /* 0x001fc800078e000a */
[--C-:B------:R-:W-:Y:S01]  /*03a0*/  IMAD.WIDE.U32 R8, R9, 0x4, R10.reuse ;  /* 0x0000000409087825 */ /* 0x100fe200078e000a */
[----:B------:R-:W2:Y:S03]  /*03b0*/  LDG.E.CONSTANT R16, desc[UR6][R12.64+0x4] ;  /* 0x000004060c107981 */ /* 0x000ea6000c1e9900 */
[--C-:B------:R-:W-:Y:S01]  /*03c0*/  IMAD.WIDE.U32 R14, R15, 0x4, R10.reuse ;  /* 0x000000040f0e7825 */ /* 0x100fe200078e000a */
[----:B------:R-:W3:Y:S03]  /*03d0*/  LDG.E.CONSTANT R18, desc[UR6][R12.64] ;  /* 0x000000060c127981 */ /* 0x000ee6000c1e9900 */
[--C-:B------:R-:W-:Y:S01]  /*03e0*/  IMAD.WIDE.U32 R4, R5, 0x4, R10.reuse ;  /* 0x0000000405047825 */ /* 0x100fe200078e000a */
[----:B------:R-:W2:Y:S03]  /*03f0*/  LDG.E.CONSTANT R19, desc[UR6][R14.64] ;  /* 0x000000060e137981 */ /* 0x000ea6000c1e9900 */
[--C-:B------:R-:W-:Y:S01]  /*0400*/  IMAD.WIDE.U32 R2, R3, 0x4, R10.reuse ;  /* 0x0000000403027825 */ /* 0x100fe200078e000a */
[----:B------:R-:W4:Y:S03]  /*0410*/  LDG.E.CONSTANT R6, desc[UR6][R4.64] ;  /* 0x0000000604067981 */ /* 0x000f26000c1e9900 */
[----:B------:R-:W-:Y:S01]  /*0420*/  IMAD.WIDE.U32 R10, R17, 0x4, R10 ;  /* 0x00000004110a7825 */ /* 0x000fe200078e000a */
[----:B------:R-:W5:Y:S04]  /*0430*/  LDG.E.CONSTANT R22, desc[UR6][R8.64] ;  /* 0x0000000608167981 */ /* 0x000f68000c1e9900 */
[----:B------:R-:W4:Y:S04]  /*0440*/  LDG.E.CONSTANT R17, desc[UR6][R8.64+0x4] ;  /* 0x0000040608117981 */ /* 0x000f28000c1e9900 */
[----:B------:R-:W3:Y:S04]  /*0450*/  LDG.E.CONSTANT R25, desc[UR6][R2.64+0x4] ;  /* 0x0000040602197981 */ /* 0x000ee8000c1e9900 */
[----:B------:R-:W5:Y:S04]  /*0460*/  LDG.E.CONSTANT R27, desc[UR6][R10.64+0x4] ;  /* 0x000004060a1b7981 */ /* 0x000f68000c1e9900 */
[----:B------:R-:W5:Y:S04]  /*0470*/  LDG.E.CONSTANT R20, desc[UR6][R14.64+0x4] ;  /* 0x000004060e147981 */ /* 0x000f68000c1e9900 */
[----:B------:R-:W5:Y:S04]  /*0480*/  LDG.E.CONSTANT R24, desc[UR6][R4.64+0x4] ;  /* 0x0000040604187981 */ /* 0x000f68000c1e9900 */
[----:B------:R-:W5:Y:S04]  /*0490*/  LDG.E.CONSTANT R21, desc[UR6][R2.64] ;  /* 0x0000000602157981 */ /* 0x000f68000c1e9900 */
[----:B------:R-:W5:Y:S01]  /*04a0*/  LDG.E.CONSTANT R23, desc[UR6][R10.64] ;  /* 0x000000060a177981 */ /* 0x000f62000c1e9900 */
[----:B--2---:R-:W-:Y:S01]  /*04b0*/  FADD R28, R16, R19 ;  /* 0x00000013101c7221 */ /* 0x004fe20000000000 */
[----:B----4-:R-:W-:Y:S01]  /*04c0*/  FADD R29, R17, -R6 ;  /* 0x80000006111d7221 */ /* 0x010fe20000000000 */
[----:B---3--:R-:W-:-:S04]  /*04d0*/  FADD R26, R18, R25 ;  /* 0x00000019121a7221 */ /* 0x008fc80000000000 */
[----:B------:R-:W-:Y:S01]  /*04e0*/  FSETP.GEU.AND P0, PT, R28, R29, PT ;  /* 0x0000001d1c00720b */ /* 0x000fe20003f0e000 */
[----:B-----5:R-:W-:Y:S01]  /*04f0*/  FADD R13, R22, -R27 ;  /* 0x8000001b160d7221 */ /* 0x020fe20000000000 */
[----:B------:R-:W-:Y:S01]  /*0500*/  FADD R18, R18, -R25 ;  /* 0x8000001912127221 */ /* 0x000fe20000000000 */
[----:B------:R-:W-:-:S03]  /*0510*/  FADD R27, R22, R27 ;  /* 0x0000001b161b7221 */ /* 0x000fc60000000000 */
[----:B------:R-:W-:Y:S01]  /*0520*/  FSETP.LT.OR P0, PT, R26, R13, !P0 ;  /* 0x0000000d1a00720b */ /* 0x000fe20004701400 */
[----:B------:R-:W-:Y:S01]  /*0530*/  FADD R8, R21, R20 ;  /* 0x0000001415087221 */ /* 0x000fe20000000000 */
[----:B------:R-:W-:Y:S01]  /*0540*/  FADD R9, R23, -R24 ;  /* 0x8000001817097221 */ /* 0x000fe20000000000 */
[----:B------:R-:W-:Y:S01]  /*0550*/  FADD R16, R16, -R19 ;  /* 0x8000001310107221 */ /* 0x000fe20000000000 */
[----:B------:R-:W-:-:S03]  /*0560*/  FADD R17, R17, R6 ;  /* 0x0000000611117221 */ /* 0x000fc60000000000 */
[----:B------:R-:W-:Y:S01]  /*0570*/  FSETP.LT.OR P0, PT, R8, R9, P0 ;  /* 0x000000090800720b */ /* 0x000fe20000701400 */
[----:B------:R-:W-:-:S03]  /*0580*/  FADD R20, R21, -R20 ;  /* 0x8000001415147221 */ /* 0x000fc60000000000 */
[----:B------:R-:W-:Y:S01]  /*0590*/  FSETP.GT.OR P0, PT, R18, R27, P0 ;  /* 0x0000001b1200720b */ /* 0x000fe20000704400 */
[----:B------:R-:W-:-:S03]  /*05a0*/  FADD R23, R23, R24 ;  /* 0x0000001817177221 */ /* 0x000fc60000000000 */
[----:B------:R-:W-:-:S04]  /*05b0*/  FSETP.GT.OR P0, PT, R16, R17, P0 ;  /* 0x000000111000720b */ /* 0x000fc80000704400 */
[----:B------:R-:W-:-:S13]  /*05c0*/  FSETP.GT.OR P0, PT, R20, R23, P0 ;  /* 0x000000171400720b */ /* 0x000fda0000704400 */
[----:B------:R-:W-:Y:S05]  /*05d0*/  @P0 EXIT ;  /* 0x000000000000094d */ /* 0x000fea0003800000 */
[----:B------:R-:W0:Y:S01]  /*05e0*/  S2R R5, SR_LANEID ;  /* 0x0000000000057919 */ /* 0x000e220000000000 */
[----:B------:R-:W-:Y:S01]  /*05f0*/  VOTEU.ANY UR4, UPT, PT ;  /* 0x0000000000047886 */ /* 0x000fe200038e0100 */
[----:B------:R-:W1:Y:S01]  /*0600*/  LDC.64 R2, c[0x0][0x388] ;  /* 0x0000e200ff027b82 */ /* 0x000e620000000a00 */
[----:B------:R-:W0:Y:S08]  /*0610*/  FLO.U32 R8, UR4 ;  /* 0x0000000400087d00 */ /* 0x000e3000080e0000 */
[----:B------:R-:W1:Y:S01]  /*0620*/  POPC R13, UR4 ;  /* 0x00000004000d7d09 */ /* 0x000e620008000000 */
[----:B0-----:R-:W-:-:S13]  /*0630*/  ISETP.EQ.U32.AND P0, PT, R8, R5, PT ;  /* 0x000000050800720c */ /* 0x001fda0003f02070 */
[----:B-1----:R-:W2:Y:S01]  /*0640*/  @P0 ATOMG.E.ADD.STRONG.GPU PT, R3, desc[UR6][R2.64], R13 ;  /* 0x8000000d020309a8 */ /* 0x002ea200081ef106 */
[----:B------:R-:W0:Y:S02]  /*0650*/  S2R R4, SR_LTMASK ;  /* 0x0000000000047919 */ /* 0x000e240000003900 */
[----:B0-----:R-:W-:Y:S02]  /*0660*/  LOP3.LUT R10, R4, UR4, RZ, 0xc0, !PT ;  /* 0x00000004040a7c12 */ /* 0x001fe4000f8ec0ff */
[----:B------:R-:W0:Y:S02]  /*0670*/  LDC.64 R4, c[0x0][0x390] ;  /* 0x0000e400ff047b82 */ /* 0x000e240000000a00 */
[----:B------:R-:W1:Y:S01]  /*0680*/  POPC R9, R10 ;  /* 0x0000000a00097309 */ /* 0x000e620000000000 */
[----:B--2---:R-:W1:Y:S02]  /*0690*/  SHFL.IDX PT, R6, R3, R8, 0x1f ;  /* 0x00001f0803067589 */ /* 0x004e6400000e0000 */
[----:B-1----:R-:W-:-:S02]  /*06a0*/  IADD3 R6, PT, PT, R6, R9, RZ ;  /* 0x0000000906067210 */ /* 0x002fc40007ffe0ff */
[-C--:B------:R-:W-:Y:S02]  /*06b0*/  VIMNMX.U32 R9, PT, PT, R0, R7.reuse, PT ;  /* 0x0000000700097248 */ /* 0x080fe40003fe0000 */
[----:B------:R-:W-:Y:S02]  /*06c0*/  SHF.L.U32 R11, R6, 0x1, RZ ;  /* 0x00000001060b7819 */ /* 0x000fe400000006ff */
[----:B------:R-:W-:-:S03]  /*06d0*/  VIMNMX.U32 R7, PT, PT, R0, R7, !PT ;  /* 0x0000000700077248 */ /* 0x000fc60007fe0000 */
[----:B0-----:R-:W-:-:S05]  /*06e0*/  IMAD.WIDE.U32 R4, R11, 0x4, R4 ;  /* 0x000000040b047825 */ /* 0x001fca00078e0004 */
[----:B------:R-:W-:Y:S04]  /*06f0*/  STG.E desc[UR6][R4.64], R9 ;  /* 0x0000000904007986 */ /* 0x000fe8000c101906 */
[----:B------:R-:W-:Y:S01]  /*0700*/  STG.E desc[UR6][R4.64+0x4], R7 ;  /* 0x0000040704007986 */ /* 0x000fe2000c101906 */
[----:B------:R-:W-:Y:S05]  /*0710*/  EXIT ;  /* 0x000000000000794d */ /* 0x000fea0003800000 */
.L_x_4:
[----:B------:R-:W-:-:S00]  /*0720*/  BRA `(.L_x_4) ;  /* 0xfffffffc00fc7947 */ /* 0x000fc0000383ffff */
[----:B------:R-:W-:-:S00]  /*0730*/  NOP ;  /* 0x0000000000007918 */ /* 0x000fc00000000000 */
        /* <DEDUP_REMOVED lines=12> */
.L_x_16:


//--------------------- .text._ZN6mujoco3mjx4cuda18countCollidingAABBEjPjS2_S2_ --------------------------
	.section	.text._ZN6mujoco3mjx4cuda18countCollidingAABBEjPjS2_S2_,"ax",@progbits
	.align	128
        .global         _ZN6mujoco3mjx4cuda18countCollidingAABBEjPjS2_S2_
        .type           _ZN6mujoco3mjx4cuda18countCollidingAABBEjPjS2_S2_,@function
        .size           _ZN6mujoco3mjx4cuda18countCollidingAABBEjPjS2_S2_,(.L_x_17 - _ZN6mujoco3mjx4cuda18countCollidingAABBEjPjS2_S2_)
        .other          _ZN6mujoco3mjx4cuda18countCollidingAABBEjPjS2_S2_,@"STO_CUDA_ENTRY STV_DEFAULT"
_ZN6mujoco3mjx4cuda18countCollidingAABBEjPjS2_S2_:
.text._ZN6mujoco3mjx4cuda18countCollidingAABBEjPjS2_S2_:
[----:B------:R-:W-:Y:S01]  /*0000*/  LDC R1, c[0x0][0x37c] ;  /* 0x0000df00ff017b82 */ /* 0x000fe20000000800 */
[----:B------:R-:W0:Y:S07]  /*0010*/  S2R R0, SR_TID.X ;  /* 0x0000000000007919 */ /* 0x000e2e0000002100 */
[----:B------:R-:W0:Y:S08]  /*0020*/  S2UR UR4, SR_CTAID.X ;  /* 0x00000000000479c3 */ /* 0x000e300000002500 */
[----:B------:R-:W0:Y:S08]  /*0030*/  LDC R9, c[0x0][0x360] ;  /* 0x0000d800ff097b82 */ /* 0x000e300000000800 */
[----:B------:R-:W1:Y:S01]  /*0040*/  LDC R12, c[0x0][0x380] ;  /* 0x0000e000ff0c7b82 */ /* 0x000e620000000800 */
[----:B0-----:R-:W-:-:S05]  /*0050*/  IMAD R9, R9, UR4, R0 ;  /* 0x0000000409097c24 */ /* 0x001fca000f8e0200 */
[----:B-1----:R-:W-:-:S13]  /*0060*/  ISETP.GE.U32.AND P0, PT, R9, R12, PT ;  /* 0x0000000c0900720c */ /* 0x002fda0003f06070 */
[----:B------:R-:W-:Y:S05]  /*0070*/  @P0 EXIT ;  /* 0x000000000000094d */ /* 0x000fea0003800000 */
[----:B------:R-:W0:Y:S01]  /*0080*/  LDC.64 R4, c[0x0][0x398] ;  /* 0x0000e600ff047b82 */ /* 0x000e220000000a00 */
[----:B------:R-:W1:Y:S07]  /*0090*/  LDCU.64 UR4, c[0x0][0x358] ;  /* 0x00006b00ff0477ac */ /* 0x000e6e0008000a00 */
[----:B------:R-:W2:Y:S01]  /*00a0*/  LDC.64 R2, c[0x0][0x388] ;  /* 0x0000e200ff027b82 */ /* 0x000ea20000000a00 */
[----:B0-----:R-:W-:-:S05]  /*00b0*/  IMAD.WIDE.U32 R4, R9, 0x4, R4 ;  /* 0x0000000409047825 */ /* 0x001fca00078e0004 */
[----:B-1----:R0:W5:Y:S01]  /*00c0*/  LDG.E.CONSTANT R0, desc[UR4][R4.64] ;  /* 0x0000000404007981 */ /* 0x002162000c1e9900 */
[----:B------:R-:W-:Y:S02]  /*00d0*/  VIADD R11, R12, 0xffffffff ;  /* 0xffffffff0c0b7836 */ /* 0x000fe40000000000 */
[----:B------:R-:W-:-:S03]  /*00e0*/  IMAD.MOV.U32 R8, RZ, RZ, RZ ;  /* 0x000000ffff087224 */ /* 0x000fc600078e00ff */
[----:B------:R-:W-:-:S13]  /*00f0*/  ISETP.GE.U32.AND P0, PT, R11, 0x2, PT ;  /* 0x000000020b00780c */ /* 0x000fda0003f06070 */
[----:B0-2---:R-:W-:Y:S05]  /*0100*/  @!P0 BRA `(.L_x_5) ;  /* 0x0000000000388947 */ /* 0x005fea0003800000 */
[----:B------:R-:W0:Y:S01]  /*0110*/  LDC.64 R6, c[0x0][0x390] ;  /* 0x0000e400ff067b82 */ /* 0x000e220000000a00 */
[----:B------:R-:W-:Y:S01]  /*0120*/  BSSY.RECONVERGENT B0, `(.L_x_5) ;  /* 0x000000c000007945 */ /* 0x000fe20003800200 */
[----:B------:R-:W-:-:S07]  /*0130*/  IMAD.MOV.U32 R8, RZ, RZ, RZ ;  /* 0x000000ffff087224 */ /* 0x000fce00078e00ff */
.L_x_6:
[----:B------:R-:W-:-:S04]  /*0140*/  IADD3 R4, PT, PT, R8, R11, RZ ;  /* 0x0000000b08047210 */ /* 0x000fc80007ffe0ff */
[----:B------:R-:W-:-:S05]  /*0150*/  SHF.R.U32.HI R13, RZ, 0x1, R4 ;  /* 0x00000001ff0d7819 */ /* 0x000fca0000011604 */
[----:B0-----:R-:W-:-:S06]  /*0160*/  IMAD.WIDE.U32 R4, R13, 0x4, R6 ;  /* 0x000000040d047825 */ /* 0x001fcc00078e0006 */
[----:B------:R-:W2:Y:S02]  /*0170*/  LDG.E.CONSTANT R5, desc[UR4][R4.64] ;  /* 0x0000000404057981 */ /* 0x000ea4000c1e9900 */
[----:B--2--5:R-:W-:-:S04]  /*0180*/  ISETP.GT.U32.AND P0, PT, R5, R0, PT ;  /* 0x000000000500720c */ /* 0x024fc80003f04070 */
[----:B------:R-:W-:Y:S02]  /*0190*/  SEL R8, R8, R13, P0 ;  /* 0x0000000d08087207 */ /* 0x000fe40000000000 */
[----:B------:R-:W-:-:S05]  /*01a0*/  SEL R11, R13, R11, P0 ;  /* 0x0000000b0d0b7207 */ /* 0x000fca0000000000 */
[----:B------:R-:W-:-:S05]  /*01b0*/  IMAD.IADD R10, R11, 0x1, -R8 ;  /* 0x000000010b0a7824 */ /* 0x000fca00078e0a08 */
[----:B------:R-:W-:-:S13]  /*01c0*/  ISETP.GT.U32.AND P0, PT, R10, 0x1, PT ;  /* 0x000000010a00780c */ /* 0x000fda0003f04070 */
[----:B------:R-:W-:Y:S05]  /*01d0*/  @P0 BRA `(.L_x_6) ;  /* 0xfffffffc00d80947 */ /* 0x000fea000383ffff */
[----:B------:R-:W-:Y:S05]  /*01e0*/  BSYNC.RECONVERGENT B0 ;  /* 0x0000000000007941 */ /* 0x000fea0003800200 */
.L_x_5:
[----:B------:R-:W-:Y:S01]  /*01f0*/  ISETP.NE.AND P1, PT, R8, R11, PT ;  /* 0x0000000b0800720c */ /* 0x000fe20003f25270 */
[----:B------:R-:W-:Y:S01]  /*0200*/  BSSY.RECONVERGENT B0, `(.L_x_7) ;  /* 0x0000009000007945 */ /* 0x000fe20003800200 */
[C---:B------:R-:W-:Y:S01]  /*0210*/  ISETP.NE.AND P0, PT, R9.reuse, RZ, PT ;  /* 0x000000ff0900720c */ /* 0x040fe20003f05270 */
[----:B------:R-:W-:-:S10]  /*0220*/  IMAD.WIDE.U32 R6, R9, 0x4, R2 ;  /* 0x0000000409067825 */ /* 0x000fd400078e0002 */
[----:B------:R-:W-:Y:S05]  /*0230*/  @!P1 BRA `(.L_x_8) ;  /* 0x0000000000149947 */ /* 0x000fea0003800000 */
[----:B------:R-:W0:Y:S02]  /*0240*/  LDC.64 R4, c[0x0][0x390] ;  /* 0x0000e400ff047b82 */ /* 0x000e240000000a00 */
[----:B0-----:R-:W-:-:S06]  /*0250*/  IMAD.WIDE.U32 R4, R11, 0x4, R4 ;  /* 0x000000040b047825 */ /* 0x001fcc00078e0004 */
[----:B------:R-:W2:Y:S02]  /*0260*/  LDG.E.CONSTANT R5, desc[UR4][R4.64] ;  /* 0x0000000404057981 */ /* 0x000ea4000c1e9900 */
[----:B--2--5:R-:W-:-:S04]  /*0270*/  ISETP.GT.U32.AND P1, PT, R5, R0, PT ;  /* 0x000000000500720c */ /* 0x024fc80003f24070 */
[----:B------:R-:W-:-:S09]  /*0280*/  SEL R8, R8, R11, P1 ;  /* 0x0000000b08087207 */ /* 0x000fd20000800000 */
.L_x_8:
[----:B------:R-:W-:Y:S05]  /*0290*/  BSYNC.RECONVERGENT B0 ;  /* 0x0000000000007941 */ /* 0x000fea0003800200 */
.L_x_7:
[----:B------:R-:W-:-:S05]  /*02a0*/  IADD3 R9, PT, PT, -R9, R8, RZ ;  /* 0x0000000809097210 */ /* 0x000fca0007ffe1ff */
[----:B------:R0:W-:Y:S01]  /*02b0*/  STG.E desc[UR4][R6.64], R9 ;  /* 0x0000000906007986 */ /* 0x0001e2000c101904 */
[----:B------:R-:W-:Y:S05]  /*02c0*/  @P0 EXIT ;  /* 0x000000000000094d */ /* 0x000fea0003800000 */
[----:B------:R-:W-:-:S05]  /*02d0*/  IMAD.WIDE.U32 R2, R12, 0x4, R2 ;  /* 0x000000040c027825 */ /* 0x000fca00078e0002 */
[----:B------:R-:W-:Y:S01]  /*02e0*/  STG.E desc[UR4][R2.64], RZ ;  /* 0x000000ff02007986 */ /* 0x000fe2000c101904 */
[----:B------:R-:W-:Y:S05]  /*02f0*/  EXIT ;  /* 0x000000000000794d */ /* 0x000fea0003800000 */
.L_x_9:
        /* <DEDUP_REMOVED lines=16> */
.L_x_17:


//--------------------- .text._ZN6mujoco3mjx4cuda11sortAABBMaxEjPjPKjS4_ --------------------------
	.section	.text._ZN6mujoco3mjx4cuda11sortAABBMaxEjPjPKjS4_,"ax",@progbits
	.align	128
        .global         _ZN6mujoco3mjx4cuda11sortAABBMaxEjPjPKjS4_
        .type           _ZN6mujoco3mjx4cuda11sortAABBMaxEjPjPKjS4_,@function
        .size           _ZN6mujoco3mjx4cuda11sortAABBMaxEjPjPKjS4_,(.L_x_18 - _ZN6mujoco3mjx4cuda11sortAABBMaxEjPjPKjS4_)
        .other          _ZN6mujoco3mjx4cuda11sortAABBMaxEjPjPKjS4_,@"STO_CUDA_ENTRY STV_DEFAULT"
_ZN6mujoco3mjx4cuda11sortAABBMaxEjPjPKjS4_:
.text._ZN6mujoco3mjx4cuda11sortAABBMaxEjPjPKjS4_:
        /* <DEDUP_REMOVED lines=8> */
[----:B------:R-:W0:Y:S01]  /*0080*/  LDC.64 R2, c[0x0][0x398] ;  /* 0x0000e600ff027b82 */ /* 0x000e220000000a00 */
[----:B------:R-:W1:Y:S07]  /*0090*/  LDCU.64 UR4, c[0x0][0x358] ;  /* 0x00006b00ff0477ac */ /* 0x000e6e0008000a00 */
[----:B------:R-:W2:Y:S08]  /*00a0*/  LDC.64 R4, c[0x0][0x390] ;  /* 0x0000e400ff047b82 */ /* 0x000eb00000000a00 */
[----:B------:R-:W3:Y:S01]  /*00b0*/  LDC.64 R6, c[0x0][0x388] ;  /* 0x0000e200ff067b82 */ /* 0x000ee20000000a00 */
[----:B0-----:R-:W-:-:S06]  /*00c0*/  IMAD.WIDE.U32 R2, R9, 0x4, R2 ;  /* 0x0000000409027825 */ /* 0x001fcc00078e0002 */
[----:B-1----:R-:W2:Y:S02]  /*00d0*/  LDG.E.CONSTANT R3, desc[UR4][R2.64] ;  /* 0x0000000402037981 */ /* 0x002ea4000c1e9900 */
[----:B--2---:R-:W-:-:S06]  /*00e0*/  IMAD.WIDE R4, R3, 0x4, R4 ;  /* 0x0000000403047825 */ /* 0x004fcc00078e0204 */
[----:B------:R-:W2:Y:S01]  /*00f0*/  LDG.E.CONSTANT R5, desc[UR4][R4.64] ;  /* 0x0000000404057981 */ /* 0x000ea2000c1e9900 */
[----:B---3--:R-:W-:-:S05]  /*0100*/  IMAD.WIDE.U32 R6, R9, 0x4, R6 ;  /* 0x0000000409067825 */ /* 0x008fca00078e0006 */
[----:B--2---:R-:W-:Y:S01]  /*0110*/  STG.E desc[UR4][R6.64], R5 ;  /* 0x0000000506007986 */ /* 0x004fe2000c101904 */
[----:B------:R-:W-:Y:S05]  /*0120*/  EXIT ;  /* 0x000000000000794d */ /* 0x000fea0003800000 */
.L_x_10:
        /* <DEDUP_REMOVED lines=13> */
.L_x_18:


//--------------------- .text._ZN6mujoco3mjx4cuda12candidateNxNEjPjS2_PKf --------------------------
	.section	.text._ZN6mujoco3mjx4cuda12candidateNxNEjPjS2_PKf,"ax",@progbits
	.align	128
        .global         _ZN6mujoco3mjx4cuda12candidateNxNEjPjS2_PKf
        .type           _ZN6mujoco3mjx4cuda12candidateNxNEjPjS2_PKf,@function
        .size           _ZN6mujoco3mjx4cuda12candidateNxNEjPjS2_PKf,(.L_x_19 - _ZN6mujoco3mjx4cuda12candidateNxNEjPjS2_PKf)
        .other          _ZN6mujoco3mjx4cuda12candidateNxNEjPjS2_PKf,@"STO_CUDA_ENTRY STV_DEFAULT"
_ZN6mujoco3mjx4cuda12candidateNxNEjPjS2_PKf:
.text._ZN6mujoco3mjx4cuda12candidateNxNEjPjS2_PKf:
[----:B------:R-:W-:Y:S01]  /*0000*/  LDC R1, c[0x0][0x37c] ;  /* 0x0000df00ff017b82 */ /* 0x000fe20000000800 */
[----:B------:R-:W0:Y:S07]  /*0010*/  S2R R3, SR_TID.X ;  /* 0x0000000000037919 */ /* 0x000e2e0000002100 */
[----:B------:R-:W0:Y:S01]  /*0020*/  S2UR UR5, SR_CTAID.X ;  /* 0x00000000000579c3 */ /* 0x000e220000002500 */
[----:B------:R-:W1:Y:S07]  /*0030*/  LDCU UR6, c[0x0][0x380] ;  /* 0x00007000ff0677ac */ /* 0x000e6e0008000800 */
[----:B------:R-:W0:Y:S01]  /*0040*/  LDC R0, c[0x0][0x360] ;  /* 0x0000d800ff007b82 */ /* 0x000e220000000800 */
[----:B-1----:R-:W-:Y:S01]  /*0050*/  UIMAD UR4, UR6, UR6, URZ ;  /* 0x00000006060472a4 */ /* 0x002fe2000f8e02ff */
[----:B0-----:R-:W-:-:S05]  /*0060*/  IMAD R0, R0, UR5, R3 ;  /* 0x0000000500007c24 */ /* 0x001fca000f8e0203 */
[----:B------:R-:W-:-:S13]  /*0070*/  ISETP.GE.U32.AND P0, PT, R0, UR4, PT ;  /* 0x0000000400007c0c */ /* 0x000fda000bf06070 */
[----:B------:R-:W-:Y:S05]  /*0080*/  @P0 EXIT ;  /* 0x000000000000094d */ /* 0x000fea0003800000 */
[----:B------:R-:W0:Y:S08]  /*0090*/  I2F.U32.RP R4, UR6 ;  /* 0x0000000600047d06 */ /* 0x000e300008209000 */
[----:B0-----:R-:W0:Y:S02]  /*00a0*/  MUFU.RCP R4, R4 ;  /* 0x0000000400047308 */ /* 0x001e240000001000 */
[----:B0-----:R-:W-:-:S06]  /*00b0*/  IADD3 R2, PT, PT, R4, 0xffffffe, RZ ;  /* 0x0ffffffe04027810 */ /* 0x001fcc0007ffe0ff */
[----:B------:R0:W1:Y:S02]  /*00c0*/  F2I.FTZ.U32.TRUNC.NTZ R3, R2 ;  /* 0x0000000200037305 */ /* 0x000064000021f000 */
[----:B0-----:R-:W-:Y:S01]  /*00d0*/  HFMA2 R2, -RZ, RZ, 0, 0 ;  /* 0x00000000ff027431 */ /* 0x001fe200000001ff */
[----:B-1----:R-:W-:-:S05]  /*00e0*/  IADD3 R5, PT, PT, RZ, -R3, RZ ;  /* 0x80000003ff057210 */ /* 0x002fca0007ffe0ff */
[----:B------:R-:W-:-:S04]  /*00f0*/  IMAD R5, R5, UR6, RZ ;  /* 0x0000000605057c24 */ /* 0x000fc8000f8e02ff */
[----:B------:R-:W-:Y:S01]  /*0100*/  IMAD.HI.U32 R3, R3, R5, R2 ;  /* 0x0000000503037227 */ /* 0x000fe200078e0002 */
[----:B------:R-:W-:-:S05]  /*0110*/  LOP3.LUT R2, RZ, UR6, RZ, 0x33, !PT ;  /* 0x00000006ff027c12 */ /* 0x000fca000f8e33ff */
[----:B------:R-:W-:-:S04]  /*0120*/  IMAD.HI.U32 R5, R3, R0, RZ ;  /* 0x0000000003057227 */ /* 0x000fc800078e00ff */
[----:B------:R-:W-:-:S04]  /*0130*/  IMAD.MOV R7, RZ, RZ, -R5 ;  /* 0x000000ffff077224 */ /* 0x000fc800078e0a05 */
[----:B------:R-:W-:-:S05]  /*0140*/  IMAD R6, R7, UR6, R0 ;  /* 0x0000000607067c24 */ /* 0x000fca000f8e0200 */
[----:B------:R-:W-:-:S13]  /*0150*/  ISETP.GE.U32.AND P0, PT, R6, UR6, PT ;  /* 0x0000000606007c0c */ /* 0x000fda000bf06070 */
[----:B------:R-:W-:Y:S02]  /*0160*/  @P0 IADD3 R6, PT, PT, R6, -UR6, RZ ;  /* 0x8000000606060c10 */ /* 0x000fe4000fffe0ff */
[----:B------:R-:W-:Y:S02]  /*0170*/  @P0 IADD3 R5, PT, PT, R5, 0x1, RZ ;  /* 0x0000000105050810 */ /* 0x000fe40007ffe0ff */
[----:B------:R-:W-:Y:S02]  /*0180*/  ISETP.GE.U32.AND P1, PT, R6, UR6, PT ;  /* 0x0000000606007c0c */ /* 0x000fe4000bf26070 */
[----:B------:R-:W-:-:S11]  /*0190*/  ISETP.NE.U32.AND P0, PT, RZ, UR6, PT ;  /* 0x00000006ff007c0c */ /* 0x000fd6000bf05070 */
[----:B------:R-:W-:-:S04]  /*01a0*/  @P1 IADD3 R5, PT, PT, R5, 0x1, RZ ;  /* 0x0000000105051810 */ /* 0x000fc80007ffe0ff */
[----:B------:R-:W-:-:S05]  /*01b0*/  SEL R5, R2, R5, !P0 ;  /* 0x0000000502057207 */ /* 0x000fca0004000000 */
[----:B------:R-:W-:-:S04]  /*01c0*/  IMAD.MOV R7, RZ, RZ, -R5 ;  /* 0x000000ffff077224 */ /* 0x000fc800078e0a05 */
[----:B------:R-:W-:-:S05]  /*01d0*/  IMAD R0, R7, UR6, R0 ;  /* 0x0000000607007c24 */ /* 0x000fca000f8e0200 */
[----:B------:R-:W-:-:S13]  /*01e0*/  ISETP.GE.U32.AND P1, PT, R5, R0, PT ;  /* 0x000000000500720c */ /* 0x000fda0003f26070 */
[----:B------:R-:W-:Y:S05]  /*01f0*/  @P1 EXIT ;  /* 0x000000000000194d */ /* 0x000fea0003800000 */
[----:B------:R-:W-:-:S05]  /*0200*/  IMAD R4, R5, UR6, R0 ;  /* 0x0000000605047c24 */ /* 0x000fca000f8e0200 */
[----:B------:R-:W-:-:S13]  /*0210*/  ISETP.NE.AND P1, PT, R4, -0x1, PT ;  /* 0xffffffff0400780c */ /* 0x000fda0003f25270 */
[----:B------:R-:W-:Y:S05]  /*0220*/  @!P1 EXIT ;  /* 0x000000000000994d */ /* 0x000fea0003800000 */
[----:B------:R-:W-:Y:S01]  /*0230*/  IMAD.HI.U32 R3, R3, R4, RZ ;  /* 0x0000000403037227 */ /* 0x000fe200078e00ff */
[----:B------:R-:W0:Y:S01]  /*0240*/  LDC.64 R8, c[0x0][0x398] ;  /* 0x0000e600ff087b82 */ /* 0x000e220000000a00 */
[----:B------:R-:W1:Y:S03]  /*0250*/  LDCU.64 UR4, c[0x0][0x358] ;  /* 0x00006b00ff0477ac */ /* 0x000e660008000a00 */
[----:B------:R-:W-:-:S05]  /*0260*/  IADD3 R5, PT, PT, -R3, RZ, RZ ;  /* 0x000000ff03057210 */ /* 0x000fca0007ffe1ff */
[----:B------:R-:W-:-:S05]  /*0270*/  IMAD R0, R5, UR6, R4 ;  /* 0x0000000605007c24 */ /* 0x000fca000f8e0204 */
[----:B------:R-:W-:-:S13]  /*0280*/  ISETP.GE.U32.AND P1, PT, R0, UR6, PT ;  /* 0x0000000600007c0c */ /* 0x000fda000bf26070 */
[----:B------:R-:W-:Y:S02]  /*0290*/  @P1 IADD3 R0, PT, PT, R0, -UR6, RZ ;  /* 0x8000000600001c10 */ /* 0x000fe4000fffe0ff */
[----:B------:R-:W-:Y:S02]  /*02a0*/  @P1 IADD3 R3, PT, PT, R3, 0x1, RZ ;  /* 0x0000000103031810 */ /* 0x000fe40007ffe0ff */
[----:B------:R-:W-:-:S13]  /*02b0*/  ISETP.GE.U32.AND P2, PT, R0, UR6, PT ;  /* 0x0000000600007c0c */ /* 0x000fda000bf46070 */
[----:B------:R-:W-:-:S05]  /*02c0*/  @P2 VIADD R3, R3, 0x1 ;  /* 0x0000000103032836 */ /* 0x000fca0000000000 */
[----:B------:R-:W-:-:S04]  /*02d0*/  SEL R0, R2, R3, !P0 ;  /* 0x0000000302007207 */ /* 0x000fc80004000000 */
[C---:B------:R-:W-:Y:S01]  /*02e0*/  IADD3 R7, PT, PT, -R0.reuse, RZ, RZ ;  /* 0x000000ff00077210 */ /* 0x040fe20007ffe1ff */
[----:B------:R-:W-:-:S04]  /*02f0*/  IMAD R11, R0, 0x6, RZ ;  /* 0x00000006000b7824 */ /* 0x000fc800078e02ff */
[----:B------:R-:W-:Y:S01]  /*0300*/  IMAD R7, R7, UR6, R4 ;  /* 0x0000000607077c24 */ /* 0x000fe2000f8e0204 */
[C---:B------:R-:W-:Y:S02]  /*0310*/  IADD3 R13, PT, PT, R11.reuse, 0x4, RZ ;  /* 0x000000040b0d7810 */ /* 0x040fe40007ffe0ff */
[----:B------:R-:W-:Y:S01]  /*0320*/  IADD3 R5, PT, PT, R11, 0x2, RZ ;  /* 0x000000020b057810 */ /* 0x000fe20007ffe0ff */
[----:B------:R-:W-:Y:S02]  /*0330*/  IMAD R15, R7, 0x6, RZ ;  /* 0x00000006070f7824 */ /* 0x000fe400078e02ff */
[----:B0-----:R-:W-:-:S03]  /*0340*/  IMAD.WIDE.U32 R10, R11, 0x4, R8 ;  /* 0x000000040b0a7825 */ /* 0x001fc600078e0008 */
[C---:B------:R-:W-:Y:S01]  /*0350*/  IADD3 R17, PT, PT, R15.reuse, 0x2, RZ ;  /* 0x000000020f117810 */ /* 0x040fe20007ffe0ff */
[----:B------:R-:W-:Y:S01]  /*0360*/  VIADD R3, R15, 0x4 ;  /* 0x000000040f037836 */ /* 0x000fe20000000000 */
[----:B-1----:R-:W2:Y:S01]  /*0370*/  LDG.E.CONSTANT R16, desc[UR4][R10.64+0x4] ;  /* 0x000004040a107981 */ /* 0x002ea2000c1e9900 */
[----:B------:R-:W-:-:S03]  /*0380*/  IMAD.WIDE.U32 R12, R13, 0x4, R8 ;  /* 0x000000040d0c7825 */ /* 0x000fc600078e0008 */
[----:B------:R-:W3:Y:S01]  /*0390*/  LDG.E.CONSTANT R18, desc[UR4][R10.64] ;  /* 0x000000040a127981 */ /* 0x000ee2000c1e9900 */
[----:B------:R-:W-:-:S03]  /*03a0*/  IMAD.WIDE.U32 R14, R15, 0x4, R8 ;  /* 0x000000040f0e7825 */ /* 0x000fc600078e0008 */
[----:B------:R-:W2:Y:S01]  /*03b0*/  LDG.E.CONSTANT R19, desc[UR4][R12.64] ;  /* 0x000000040c137981 */ /* 0x000ea2000c1e9900 */
[----:B------:R-:W-:-:S03]  /*03c0*/  IMAD.WIDE.U32 R2, R3, 0x4, R8 ;  /* 0x0000000403027825 */ /* 0x000fc600078e0008 */
[----:B------:R-:W4:Y:S01]  /*03d0*/  LDG.E.CONSTANT R22, desc[UR4][R14.64] ;  /* 0x000000040e167981 */ /* 0x000f22000c1e9900 */
[----:B------:R-:W-:-:S03]  /*03e0*/  IMAD.WIDE.U32 R4, R5, 0x4, R8 ;  /* 0x0000000405047825 */ /* 0x000fc600078e0008 */
[----:B------:R-:W5:Y:S01]  /*03f0*/  LDG.E.CONSTANT R6, desc[UR4][R2.64] ;  /* 0x0000000402067981 */ /* 0x000f62000c1e9900 */
[----:B------:R-:W-:-:S03]  /*0400*/  IMAD.WIDE.U32 R8, R17, 0x4, R8 ;  /* 0x0000000411087825 */ /* 0x000fc600078e0008 */
[----:B------:R-:W5:Y:S04]  /*0410*/  LDG.E.CONSTANT R17, desc[UR4][R14.64+0x4] ;  /* 0x000004040e117981 */ /* 0x000f68000c1e9900 */
[----:B------:R-:W3:Y:S04]  /*0420*/  LDG.E.CONSTANT R25, desc[UR4][R4.64+0x4] ;  /* 0x0000040404197981 */ /* 0x000ee8000c1e9900 */
[----:B------:R-:W4:Y:S04]  /*0430*/  LDG.E.CONSTANT R27, desc[UR4][R8.64+0x4] ;  /* 0x00000404081b7981 */ /* 0x000f28000c1e9900 */
[----:B------:R-:W4:Y:S04]  /*0440*/  LDG.E.CONSTANT R20, desc[UR4][R12.64+0x4] ;  /* 0x000004040c147981 */ /* 0x000f28000c1e9900 */
[----:B------:R-:W4:Y:S04]  /*0450*/  LDG.E.CONSTANT R21, desc[UR4][R4.64] ;  /* 0x0000000404157981 */ /* 0x000f28000c1e9900 */
[----:B------:R-:W4:Y:S04]  /*0460*/  LDG.E.CONSTANT R24, desc[UR4][R2.64+0x4] ;  /* 0x0000040402187981 */ /* 0x000f28000c1e9900 */
[----:B------:R-:W4:Y:S01]  /*0470*/  LDG.E.CONSTANT R23, desc[UR4][R8.64] ;  /* 0x0000000408177981 */ /* 0x000f22000c1e9900 */
[----:B--2---:R-:W-:Y:S01]  /*0480*/  FADD R28, R16, R19 ;  /* 0x00000013101c7221 */ /* 0x004fe20000000000 */
[----:B-----5:R-:W-:Y:S01]  /*0490*/  FADD R29, R17, -R6 ;  /* 0x80000006111d7221 */ /* 0x020fe20000000000 */
[----:B---3--:R-:W-:-:S04]  /*04a0*/  FADD R26, R18, R25 ;  /* 0x00000019121a7221 */ /* 0x008fc80000000000 */
[----:B------:R-:W-:Y:S01]  /*04b0*/  FSETP.GEU.AND P0, PT, R28, R29, PT ;  /* 0x0000001d1c00720b */ /* 0x000fe20003f0e000 */
[----:B----4-:R-:W-:Y:S01]  /*04c0*/  FADD R11, R22, -R27 ;  /* 0x8000001b160b7221 */ /* 0x010fe20000000000 */
        /* <DEDUP_REMOVED lines=34> */
.L_x_11:
        /* <DEDUP_REMOVED lines=9> */
.L_x_19:


//--------------------- .text._ZN6mujoco3mjx4cuda12quantizeAABBEjPjS2_S2_PKfiffic --------------------------
	.section	.text._ZN6mujoco3mjx4cuda12quantizeAABBEjPjS2_S2_PKfiffic,"ax",@progbits
	.align	128
        .global         _ZN6mujoco3mjx4cuda12quantizeAABBEjPjS2_S2_PKfiffic
        .type           _ZN6mujoco3mjx4cuda12quantizeAABBEjPjS2_S2_PKfiffic,@function
        .size           _ZN6mujoco3mjx4cuda12quantizeAABBEjPjS2_S2_PKfiffic,(.L_x_20 - _ZN6mujoco3mjx4cuda12quantizeAABBEjPjS2_S2_PKfiffic)
        .other          _ZN6mujoco3mjx4cuda12quantizeAABBEjPjS2_S2_PKfiffic,@"STO_CUDA_ENTRY STV_DEFAULT"
_ZN6mujoco3mjx4cuda12quantizeAABBEjPjS2_S2_PKfiffic:
.text._ZN6mujoco3mjx4cuda12quantizeAABBEjPjS2_S2_PKfiffic:
        /* <DEDUP_REMOVED lines=9> */
[----:B------:R-:W1:Y:S01]  /*0090*/  LDCU.64 UR6, c[0x0][0x358] ;  /* 0x00006b00ff0677ac */ /* 0x000e620008000a00 */
[----:B------:R-:W2:Y:S06]  /*00a0*/  LDCU.64 UR8, c[0x0][0x3b0] ;  /* 0x00007600ff0877ac */ /* 0x000eac0008000a00 */
[----:B------:R-:W3:Y:S01]  /*00b0*/  LDC.64 R6, c[0x0][0x3a0] ;  /* 0x0000e800ff067b82 */ /* 0x000ee20000000a00 */
[----:B------:R-:W4:Y:S01]  /*00c0*/  LDCU.U8 UR4, c[0x0][0x3b8] ;  /* 0x00007700ff0477ac */ /* 0x000f220008000000 */
[----:B0-----:R-:W-:-:S05]  /*00d0*/  IMAD R5, R3, 0x6, R10 ;  /* 0x0000000603057824 */ /* 0x001fca00078e020a */
[C---:B------:R-:W-:Y:S01]  /*00e0*/  IADD3 R9, PT, PT, R5.reuse, 0x3, RZ ;  /* 0x0000000305097810 */ /* 0x040fe20007ffe0ff */
[----:B---3--:R-:W-:-:S04]  /*00f0*/  IMAD.WIDE.U32 R4, R5, 0x4, R6 ;  /* 0x0000000405047825 */ /* 0x008fc800078e0006 */
[----:B------:R-:W-:Y:S02]  /*0100*/  IMAD.WIDE.U32 R6, R9, 0x4, R6 ;  /* 0x0000000409067825 */ /* 0x000fe400078e0006 */
[----:B-1----:R-:W3:Y:S04]  /*0110*/  LDG.E.CONSTANT R4, desc[UR6][R4.64] ;  /* 0x0000000604047981 */ /* 0x002ee8000c1e9900 */
[----:B------:R-:W3:Y:S01]  /*0120*/  LDG.E.CONSTANT R7, desc[UR6][R6.64] ;  /* 0x0000000606077981 */ /* 0x000ee2000c1e9900 */
[----:B--2---:R-:W-:Y:S01]  /*0130*/  I2FP.F32.S32 R9, UR9 ;  /* 0x0000000900097c45 */ /* 0x004fe20008201400 */
[----:B----4-:R-:W-:Y:S02]  /*0140*/  UPRMT UR4, UR4, 0x8880, URZ ;  /* 0x0000888004047896 */ /* 0x010fe400080000ff */
[----:B------:R-:W-:-:S04]  /*0150*/  UIADD3 UR5, UPT, UPT, UR9, -0x1, URZ ;  /* 0xffffffff09057890 */ /* 0x000fc8000fffe0ff */
[----:B------:R-:W-:Y:S01]  /*0160*/  ISETP.NE.AND P0, PT, RZ, UR4, PT ;  /* 0x00000004ff007c0c */ /* 0x000fe2000bf05270 */
[----:B---3--:R-:W-:-:S04]  /*0170*/  FADD R0, R4, R7 ;  /* 0x0000000704007221 */ /* 0x008fc80000000000 */
[----:B------:R-:W-:Y:S01]  /*0180*/  FADD R2, R0, -R11 ;  /* 0x8000000b00027221 */ /* 0x000fe20000000000 */
[----:B------:R-:W-:Y:S02]  /*0190*/  FADD R0, R4, -R7 ;  /* 0x8000000704007221 */ /* 0x000fe40000000000 */
[----:B------:R-:W0:Y:S01]  /*01a0*/  LDC.64 R4, c[0x0][0x388] ;  /* 0x0000e200ff047b82 */ /* 0x000e220000000a00 */
[----:B------:R-:W-:Y:S01]  /*01b0*/  FMUL R2, R2, UR8 ;  /* 0x0000000802027c20 */ /* 0x000fe20008400000 */
[----:B------:R-:W-:-:S03]  /*01c0*/  FADD R0, R0, -R11 ;  /* 0x8000000b00007221 */ /* 0x000fc60000000000 */
[----:B------:R-:W-:Y:S01]  /*01d0*/  FMUL R2, R9, R2 ;  /* 0x0000000209027220 */ /* 0x000fe20000400000 */
[----:B------:R-:W-:Y:S02]  /*01e0*/  FMUL R0, R0, UR8 ;  /* 0x0000000800007c20 */ /* 0x000fe40008400000 */
[----:B------:R-:W1:Y:S02]  /*01f0*/  LDC.64 R6, c[0x0][0x390] ;  /* 0x0000e400ff067b82 */ /* 0x000e640000000a00 */
[----:B------:R-:W-:Y:S01]  /*0200*/  FMUL R0, R0, R9 ;  /* 0x0000000900007220 */ /* 0x000fe20000400000 */
[----:B------:R-:W2:Y:S05]  /*0210*/  F2I.TRUNC.NTZ R2, R2 ;  /* 0x0000000200027305 */ /* 0x000eaa000020f100 */
[----:B------:R-:W3:Y:S03]  /*0220*/  LDC.64 R8, c[0x0][0x398] ;  /* 0x0000e600ff087b82 */ /* 0x000ee60000000a00 */
[----:B------:R-:W4:Y:S01]  /*0230*/  F2I.TRUNC.NTZ R0, R0 ;  /* 0x0000000000007305 */ /* 0x000f22000020f100 */
[----:B0-----:R-:W-:Y:S01]  /*0240*/  IMAD.WIDE.U32 R4, R3, 0x4, R4 ;  /* 0x0000000403047825 */ /* 0x001fe200078e0004 */
[----:B--2---:R-:W-:-:S02]  /*0250*/  ISETP.GE.AND P3, PT, R2, UR9, PT ;  /* 0x0000000902007c0c */ /* 0x004fc4000bf66270 */
[C---:B------:R-:W-:Y:S02]  /*0260*/  ISETP.GE.AND P2, PT, R2.reuse, RZ, PT ;  /* 0x000000ff0200720c */ /* 0x040fe40003f46270 */
[----:B------:R-:W-:Y:S01]  /*0270*/  SEL R2, R2, UR5, !P3 ;  /* 0x0000000502027c07 */ /* 0x000fe2000d800000 */
[C---:B-1----:R-:W-:Y:S01]  /*0280*/  IMAD.WIDE.U32 R6, R3.reuse, 0x4, R6 ;  /* 0x0000000403067825 */ /* 0x042fe200078e0006 */
[C---:B----4-:R-:W-:Y:S02]  /*0290*/  ISETP.GE.AND P1, PT, R0.reuse, UR9, PT ;  /* 0x0000000900007c0c */ /* 0x050fe4000bf26270 */
[C---:B------:R-:W-:Y:S02]  /*02a0*/  ISETP.GE.AND P3, PT, R0.reuse, RZ, PT ;  /* 0x000000ff0000720c */ /* 0x040fe40003f66270 */
[----:B------:R-:W-:Y:S02]  /*02b0*/  SEL R0, R0, UR5, !P1 ;  /* 0x0000000500007c07 */ /* 0x000fe4000c800000 */
[----:B------:R-:W-:Y:S01]  /*02c0*/  SEL R11, R2, RZ, P2 ;  /* 0x000000ff020b7207 */ /* 0x000fe20001000000 */
[----:B---3--:R-:W-:Y:S01]  /*02d0*/  IMAD.WIDE.U32 R8, R3, 0x4, R8 ;  /* 0x0000000403087825 */ /* 0x008fe200078e0008 */
[----:B------:R-:W-:-:S02]  /*02e0*/  SEL R0, R0, RZ, P3 ;  /* 0x000000ff00007207 */ /* 0x000fc40001800000 */
[----:B------:R-:W-:Y:S02]  /*02f0*/  IADD3 R13, PT, PT, -R11, UR9, RZ ;  /* 0x000000090b0d7c10 */ /* 0x000fe4000fffe1ff */
[C---:B------:R-:W-:Y:S02]  /*0300*/  @P0 IADD3 R11, PT, PT, -R0.reuse, UR9, RZ ;  /* 0x00000009000b0c10 */ /* 0x040fe4000fffe1ff */
[----:B------:R-:W-:-:S05]  /*0310*/  SEL R13, R0, R13, !P0 ;  /* 0x0000000d000d7207 */ /* 0x000fca0004000000 */
[----:B------:R-:W-:Y:S04]  /*0320*/  STG.E desc[UR6][R4.64], R13 ;  /* 0x0000000d04007986 */ /* 0x000fe8000c101906 */
[----:B------:R-:W-:Y:S04]  /*0330*/  STG.E desc[UR6][R6.64], R11 ;  /* 0x0000000b06007986 */ /* 0x000fe8000c101906 */
[----:B------:R-:W-:Y:S01]  /*0340*/  STG.E desc[UR6][R8.64], R3 ;  /* 0x0000000308007986 */ /* 0x000fe2000c101906 */
[----:B------:R-:W-:Y:S05]  /*0350*/  EXIT ;  /* 0x000000000000794d */ /* 0x000fea0003800000 */
.L_x_12:
        /* <DEDUP_REMOVED lines=10> */
.L_x_20:


//--------------------- .text._ZN6mujoco3mjx4cuda13calculateAABBEjPKfS3_S3_Pf --------------------------
	.section	.text._ZN6mujoco3mjx4cuda13calculateAABBEjPKfS3_S3_Pf,"ax",@progbits
	.align	128
        .global         _ZN6mujoco3mjx4cuda13calculateAABBEjPKfS3_S3_Pf
        .type           _ZN6mujoco3mjx4cuda13calculateAABBEjPKfS3_S3_Pf,@function
        .size           _ZN6mujoco3mjx4cuda13calculateAABBEjPKfS3_S3_Pf,(.L_x_21 - _ZN6mujoco3mjx4cuda13calculateAABBEjPKfS3_S3_Pf)
        .other          _ZN6mujoco3mjx4cuda13calculateAABBEjPKfS3_S3_Pf,@"STO_CUDA_ENTRY STV_DEFAULT"
_ZN6mujoco3mjx4cuda13calculateAABBEjPKfS3_S3_Pf:
.text._ZN6mujoco3mjx4cuda13calculateAABBEjPKfS3_S3_Pf:
        /* <DEDUP_REMOVED lines=10> */
[C---:B------:R-:W-:Y:S02]  /*00a0*/  IMAD R0, R23.reuse, 0x6, RZ ;  /* 0x0000000617007824 */ /* 0x040fe400078e02ff */
[C---:B------:R-:W-:Y:S02]  /*00b0*/  IMAD R27, R23.reuse, 0x3, RZ ;  /* 0x00000003171b7824 */ /* 0x040fe400078e02ff */
[----:B------:R-:W-:Y:S01]  /*00c0*/  IMAD R23, R23, 0x9, RZ ;  /* 0x0000000917177824 */ /* 0x000fe200078e02ff */
[----:B------:R-:W-:Y:S01]  /*00d0*/  IADD3 R8, PT, PT, R0, 0x3, RZ ;  /* 0x0000000300087810 */ /* 0x000fe20007ffe0ff */
[----:B------:R-:W2:Y:S01]  /*00e0*/  LDC.64 R2, c[0x0][0x398] ;  /* 0x0000e600ff027b82 */ /* 0x000ea20000000a00 */
[C---:B------:R-:W-:Y:S02]  /*00f0*/  IADD3 R13, PT, PT, R27.reuse, 0x1, RZ ;  /* 0x000000011b0d7810 */ /* 0x040fe40007ffe0ff */
[----:B------:R-:W-:-:S02]  /*0100*/  IADD3 R17, PT, PT, R27, 0x2, RZ ;  /* 0x000000021b117810 */ /* 0x000fc40007ffe0ff */
[----:B------:R-:W-:Y:S02]  /*0110*/  IADD3 R11, PT, PT, R8, R27, RZ ;  /* 0x0000001b080b7210 */ /* 0x000fe40007ffe0ff */
[C---:B------:R-:W-:Y:S02]  /*0120*/  IADD3 R29, PT, PT, R0.reuse, R13, RZ ;  /* 0x0000000d001d7210 */ /* 0x040fe40007ffe0ff */
[C---:B------:R-:W-:Y:S02]  /*0130*/  IADD3 R12, PT, PT, R0.reuse, 0x4, RZ ;  /* 0x00000004000c7810 */ /* 0x040fe40007ffe0ff */
[----:B------:R-:W-:Y:S01]  /*0140*/  IADD3 R21, PT, PT, R0, R17, RZ ;  /* 0x0000001100157210 */ /* 0x000fe20007ffe0ff */
[--C-:B0-----:R-:W-:Y:S01]  /*0150*/  IMAD.WIDE.U32 R4, R8, 0x4, R6.reuse ;  /* 0x0000000408047825 */ /* 0x101fe200078e0006 */
[C---:B------:R-:W-:Y:S02]  /*0160*/  IADD3 R25, PT, PT, R12.reuse, R27, RZ ;  /* 0x0000001b0c197210 */ /* 0x040fe40007ffe0ff */
[C---:B------:R-:W-:Y:S01]  /*0170*/  IADD3 R22, PT, PT, R23.reuse, 0x6, RZ ;  /* 0x0000000617167810 */ /* 0x040fe20007ffe0ff */
[----:B------:R-:W-:Y:S01]  /*0180*/  IMAD.WIDE.U32 R6, R12, 0x4, R6 ;  /* 0x000000040c067825 */ /* 0x000fe200078e0006 */
[----:B-1----:R0:W3:Y:S03]  /*0190*/  LDG.E.CONSTANT R14, desc[UR4][R4.64] ;  /* 0x00000004040e7981 */ /* 0x0020e6000c1e9900 */
[C---:B--2---:R-:W-:Y:S01]  /*01a0*/  IMAD.WIDE.U32 R8, R23.reuse, 0x4, R2 ;  /* 0x0000000417087825 */ /* 0x044fe200078e0002 */
[----:B------:R-:W-:-:S03]  /*01b0*/  IADD3 R20, PT, PT, R23, 0x5, RZ ;  /* 0x0000000517147810 */ /* 0x000fc60007ffe0ff */
[--C-:B------:R-:W-:Y:S01]  /*01c0*/  IMAD.WIDE.U32 R10, R11, 0x4, R2.reuse ;  /* 0x000000040b0a7825 */ /* 0x100fe200078e0002 */
[----:B------:R-:W3:Y:S03]  /*01d0*/  LDG.E.CONSTANT R15, desc[UR4][R8.64] ;  /* 0x00000004080f7981 */ /* 0x000ee6000c1e9900 */
[--C-:B------:R-:W-:Y:S01]  /*01e0*/  IMAD.WIDE.U32 R28, R29, 0x4, R2.reuse ;  /* 0x000000041d1c7825 */ /* 0x100fe200078e0002 */
[----:B------:R1:W2:Y:S03]  /*01f0*/  LDG.E.CONSTANT R19, desc[UR4][R10.64] ;  /* 0x000000040a137981 */ /* 0x0002a6000c1e9900 */
[--C-:B0-----:R-:W-:Y:S01]  /*0200*/  IMAD.WIDE.U32 R4, R21, 0x4, R2.reuse ;  /* 0x0000000415047825 */ /* 0x101fe200078e0002 */
[----:B------:R0:W4:Y:S03]  /*0210*/  LDG.E.CONSTANT R16, desc[UR4][R28.64] ;  /* 0x000000041c107981 */ /* 0x000126000c1e9900 */
[--C-:B------:R-:W-:Y:S01]  /*0220*/  IMAD.WIDE.U32 R24, R25, 0x4, R2.reuse ;  /* 0x0000000419187825 */ /* 0x100fe200078e0002 */
[----:B------:R-:W4:Y:S03]  /*0230*/  LDG.E.CONSTANT R21, desc[UR4][R6.64] ;  /* 0x0000000406157981 */ /* 0x000f26000c1e9900 */
[--C-:B-1----:R-:W-:Y:S01]  /*0240*/  IMAD.WIDE.U32 R10, R22, 0x4, R2.reuse ;  /* 0x00000004160a7825 */ /* 0x102fe200078e0002 */
[----:B------:R1:W5:Y:S03]  /*0250*/  LDG.E.CONSTANT R18, desc[UR4][R24.64] ;  /* 0x0000000418127981 */ /* 0x000366000c1e9900 */
[--C-:B------:R-:W-:Y:S01]  /*0260*/  IMAD.WIDE.U32 R8, R20, 0x4, R2.reuse ;  /* 0x0000000414087825 */ /* 0x100fe200078e0002 */
[----:B------:R-:W5:Y:S04]  /*0270*/  LDG.E.CONSTANT R5, desc[UR4][R4.64] ;  /* 0x0000000404057981 */ /* 0x000f68000c1e9900 */
[----:B------:R1:W5:Y:S01]  /*0280*/  LDG.E.CONSTANT R20, desc[UR4][R6.64+0x4] ;  /* 0x0000040406147981 */ /* 0x000362000c1e9900 */
[C---:B0-----:R-:W-:Y:S01]  /*0290*/  IADD3 R29, PT, PT, R23.reuse, 0x7, RZ ;  /* 0x00000007171d7810 */ /* 0x041fe20007ffe0ff */
[----:B-1----:R-:W0:Y:S02]  /*02a0*/  LDC.64 R24, c[0x0][0x390] ;  /* 0x0000e400ff187b82 */ /* 0x002e240000000a00 */
[----:B------:R-:W5:Y:S04]  /*02b0*/  LDG.E.CONSTANT R11, desc[UR4][R10.64] ;  /* 0x000000040a0b7981 */ /* 0x000f68000c1e9900 */
[----:B------:R5:W5:Y:S01]  /*02c0*/  LDG.E.CONSTANT R9, desc[UR4][R8.64] ;  /* 0x0000000408097981 */ /* 0x000b62000c1e9900 */
[----:B------:R-:W-:Y:S01]  /*02d0*/  IADD3 R26, PT, PT, R23, 0x8, RZ ;  /* 0x00000008171a7810 */ /* 0x000fe20007ffe0ff */
[----:B------:R-:W-:-:S04]  /*02e0*/  IMAD.WIDE.U32 R22, R29, 0x4, R2 ;  /* 0x000000041d167825 */ /* 0x000fc800078e0002 */
[----:B------:R-:W-:Y:S02]  /*02f0*/  IMAD.WIDE.U32 R2, R26, 0x4, R2 ;  /* 0x000000041a027825 */ /* 0x000fe400078e0002 */
[----:B------:R-:W5:Y:S04]  /*0300*/  LDG.E.CONSTANT R22, desc[UR4][R22.64] ;  /* 0x0000000416167981 */ /* 0x000f68000c1e9900 */
[----:B------:R1:W5:Y:S01]  /*0310*/  LDG.E.CONSTANT R3, desc[UR4][R2.64] ;  /* 0x0000000402037981 */ /* 0x000362000c1e9900 */
[----:B0-----:R-:W-:-:S04]  /*0320*/  IMAD.WIDE.U32 R6, R27, 0x4, R24 ;  /* 0x000000041b067825 */ /* 0x001fc800078e0018 */
[--C-:B------:R-:W-:Y:S02]  /*0330*/  IMAD.WIDE.U32 R26, R13, 0x4, R24.reuse ;  /* 0x000000040d1a7825 */ /* 0x100fe400078e0018 */
[----:B------:R0:W5:Y:S02]  /*0340*/  LDG.E.CONSTANT R6, desc[UR4][R6.64] ;  /* 0x0000000406067981 */ /* 0x000164000c1e9900 */
[----:B------:R-:W-:Y:S02]  /*0350*/  IMAD.WIDE.U32 R24, R17, 0x4, R24 ;  /* 0x0000000411187825 */ /* 0x000fe400078e0018 */
[----:B------:R-:W5:Y:S04]  /*0360*/  LDG.E.CONSTANT R26, desc[UR4][R26.64] ;  /* 0x000000041a1a7981 */ /* 0x000f68000c1e9900 */
[----:B------:R-:W5:Y:S01]  /*0370*/  LDG.E.CONSTANT R24, desc[UR4][R24.64] ;  /* 0x0000000418187981 */ /* 0x000f62000c1e9900 */
[C---:B---3--:R-:W-:Y:S01]  /*0380*/  FMUL R28, R14.reuse, R15 ;  /* 0x0000000f0e1c7220 */ /* 0x048fe20000400000 */
[----:B--2---:R-:W-:-:S03]  /*0390*/  FMUL R19, R14, R19 ;  /* 0x000000130e137220 */ /* 0x004fc60000400000 */
[CCC-:B----4-:R-:W-:Y:S01]  /*03a0*/  FFMA R13, -R21.reuse, R16.reuse, -R28.reuse ;  /* 0x00000010150d7223 */ /* 0x1d0fe2000000091c */
[C---:B------:R-:W-:Y:S01]  /*03b0*/  FFMA R4, -R21.reuse, R16, R28 ;  /* 0x0000001015047223 */ /* 0x040fe2000000011c */
[CCC-:B-----5:R-:W-:Y:S01]  /*03c0*/  FFMA R8, -R21.reuse, R18.reuse, -R19.reuse ;  /* 0x0000001215087223 */ /* 0x1e0fe20000000913 */
[----:B-1----:R-:W-:Y:S01]  /*03d0*/  FFMA R2, -R21, R18, R19 ;  /* 0x0000001215027223 */ /* 0x002fe20000000113 */
[----:B------:R-:W-:Y:S01]  /*03e0*/  FFMA R15, -R20, R5, R13 ;  /* 0x00000005140f7223 */ /* 0x000fe2000000010d */
[----:B------:R-:W-:Y:S01]  /*03f0*/  FMUL R10, R14, R11 ;  /* 0x0000000b0e0a7220 */ /* 0x000fe20000400000 */
[----:B------:R-:W-:-:S03]  /*0400*/  FFMA R11, -R20, R5, R4 ;  /* 0x00000005140b7223 */ /* 0x000fc60000000104 */
[----:B------:R-:W-:Y:S01]  /*0410*/  FMNMX.NAN R23, R15, -2.14748364800000000000e+09, !PT ;  /* 0xcf0000000f177809 */ /* 0x000fe20007820000 */
[CC--:B------:R-:W-:Y:S01]  /*0420*/  FFMA R17, -R20.reuse, R9.reuse, R8 ;  /* 0x0000000914117223 */ /* 0x0c0fe20000000108 */
[C---:B------:R-:W-:Y:S02]  /*0430*/  FFMA R15, -R20.reuse, R9, R2 ;  /* 0x00000009140f7223 */ /* 0x040fe40000000102 */
[-C--:B------:R-:W-:Y:S01]  /*0440*/  FSETP.GT.AND P0, PT, R23, R11.reuse, PT ;  /* 0x0000000b1700720b */ /* 0x080fe20003f04000 */
[----:B0-----:R-:W-:Y:S01]  /*0450*/  FFMA R7, R21, R16, -R28 ;  /* 0x0000001015077223 */ /* 0x001fe2000000081c */
[----:B------:R-:W-:Y:S01]  /*0460*/  FMNMX.NAN R17, R17, -2.14748364800000000000e+09, !PT ;  /* 0xcf00000011117809 */ /* 0x000fe20007820000 */
[CCC-:B------:R-:W-:Y:S01]  /*0470*/  FFMA R14, R21.reuse, R18.reuse, -R19.reuse ;  /* 0x00000012150e7223 */ /* 0x1c0fe20000000813 */
[----:B------:R-:W-:Y:S01]  /*0480*/  FFMA R18, R21, R18, R19 ;  /* 0x0000001215127223 */ /* 0x000fe20000000013 */
[----:B------:R-:W-:Y:S01]  /*0490*/  FSEL R19, R23, R11, P0 ;  /* 0x0000000b17137208 */ /* 0x000fe20000000000 */
[C---:B------:R-:W-:Y:S01]  /*04a0*/  FFMA R23, -R20.reuse, R5, R7 ;  /* 0x0000000514177223 */ /* 0x040fe20000000107 */
[-C--:B------:R-:W-:Y:S01]  /*04b0*/  FSETP.GT.AND P1, PT, R17, R15.reuse, PT ;  /* 0x0000000f1100720b */ /* 0x080fe20003f24000 */
[C---:B------:R-:W-:Y:S01]  /*04c0*/  FFMA R11, -R21.reuse, R22, -R10 ;  /* 0x00000016150b7223 */ /* 0x040fe2000000090a */
[C---:B------:R-:W-:Y:S01]  /*04d0*/  FFMA R16, R21.reuse, R16, R28 ;  /* 0x0000001015107223 */ /* 0x040fe2000000001c */
[-CC-:B------:R-:W-:Y:S01]  /*04e0*/  FFMA R28, -R21, R22.reuse, R10.reuse ;  /* 0x00000016151c7223 */ /* 0x180fe2000000010a */
[----:B------:R-:W-:Y:S01]  /*04f0*/  FSEL R17, R17, R15, P1 ;  /* 0x0000000f11117208 */ /* 0x000fe20000800000 */
[CCC-:B------:R-:W-:Y:S01]  /*0500*/  FFMA R15, R21.reuse, R22.reuse, -R10.reuse ;  /* 0x00000016150f7223 */ /* 0x1c0fe2000000080a */
[----:B------:R-:W-:Y:S01]  /*0510*/  FFMA R21, R21, R22, R10 ;  /* 0x0000001615157223 */ /* 0x000fe2000000000a */
[----:B------:R-:W-:Y:S01]  /*0520*/  FSETP.GT.AND P0, PT, R19, R23, PT ;  /* 0x000000171300720b */ /* 0x000fe20003f04000 */
[C---:B------:R-:W-:Y:S01]  /*0530*/  FFMA R10, -R20.reuse, R3, R11 ;  /* 0x00000003140a7223 */ /* 0x040fe2000000010b */
[----:B------:R-:W-:-:S02]  /*0540*/  FFMA R22, -R20, R9, R14 ;  /* 0x0000000914167223 */ /* 0x000fc4000000010e */
[----:B------:R-:W-:Y:S01]  /*0550*/  FSEL R19, R19, R23, P0 ;  /* 0x0000001713137208 */ /* 0x000fe20000000000 */
[----:B------:R-:W-:Y:S01]  /*0560*/  FFMA R23, -R20, R3, R28 ;  /* 0x0000000314177223 */ /* 0x000fe2000000011c */
[----:B------:R-:W-:Y:S02]  /*0570*/  FMNMX.NAN R10, R10, -2.14748364800000000000e+09, !PT ;  /* 0xcf0000000a0a7809 */ /* 0x000fe40007820000 */
[CC--:B------:R-:W-:Y:S02]  /*0580*/  FSETP.GT.AND P1, PT, R17.reuse, R22.reuse, PT ;  /* 0x000000161100720b */ /* 0x0c0fe40003f24000 */
[----:B------:R-:W-:Y:S02]  /*0590*/  FSETP.GT.AND P0, PT, R10, R23, PT ;  /* 0x000000170a00720b */ /* 0x000fe40003f04000 */
[----:B------:R-:W-:Y:S01]  /*05a0*/  FSEL R17, R17, R22, P1 ;  /* 0x0000001611117208 */ /* 0x000fe20000800000 */
[----:B------:R-:W-:Y:S01]  /*05b0*/  FFMA R22, -R20, R5, R16 ;  /* 0x0000000514167223 */ /* 0x000fe20000000110 */
[----:B------:R-:W-:Y:S01]  /*05c0*/  FSEL R10, R10, R23, P0 ;  /* 0x000000170a0a7208 */ /* 0x000fe20000000000 */
[----:B------:R-:W-:-:S03]  /*05d0*/  FFMA R23, -R20, R3, R15 ;  /* 0x0000000314177223 */ /* 0x000fc6000000010f */
        /* <DEDUP_REMOVED lines=9> */
[C---:B------:R-:W-:Y:S01]  /*0670*/  FFMA R22, R20.reuse, R5, R13 ;  /* 0x0000000514167223 */ /* 0x040fe2000000000d */
[----:B------:R-:W-:Y:S01]  /*0680*/  FFMA R13, R20, R3, R11 ;  /* 0x00000003140d7223 */ /* 0x000fe2000000000b */
[----:B------:R-:W-:Y:S01]  /*0690*/  FSEL R10, R10, R23, P1 ;  /* 0x000000170a0a7208 */ /* 0x000fe20000800000 */
[----:B------:R-:W-:Y:S02]  /*06a0*/  FFMA R11, R20, R9, R8 ;  /* 0x00000009140b7223 */ /* 0x000fe40000000008 */
[----:B------:R-:W-:-:S02]  /*06b0*/  FSETP.GT.AND P1, PT, R19, R22, PT ;  /* 0x000000161300720b */ /* 0x000fc40003f24000 */
[----:B------:R-:W-:Y:S02]  /*06c0*/  FSETP.GT.AND P0, PT, R10, R13, PT ;  /* 0x0000000d0a00720b */ /* 0x000fe40003f04000 */
[----:B------:R-:W-:Y:S01]  /*06d0*/  FSEL R19, R19, R22, P1 ;  /* 0x0000001613137208 */ /* 0x000fe20000800000 */
[----:B------:R-:W-:Y:S01]  /*06e0*/  FFMA R4, R20, R5, R4 ;  /* 0x0000000514047223 */ /* 0x000fe20000000004 */
[C---:B------:R-:W-:Y:S02]  /*06f0*/  FSETP.GT.AND P1, PT, R17.reuse, R11, PT ;  /* 0x0000000b1100720b */ /* 0x040fe40003f24000 */
[----:B------:R-:W-:Y:S01]  /*0700*/  FSEL R8, R10, R13, P0 ;  /* 0x0000000d0a087208 */ /* 0x000fe20000000000 */
[C---:B------:R-:W-:Y:S01]  /*0710*/  FFMA R13, R20.reuse, R3, R28 ;  /* 0x00000003140d7223 */ /* 0x040fe2000000001c */
[----:B------:R-:W-:Y:S01]  /*0720*/  FSEL R17, R17, R11, P1 ;  /* 0x0000000b11117208 */ /* 0x000fe20000800000 */
[----:B------:R-:W-:Y:S01]  /*0730*/  FFMA R2, R20, R9, R2 ;  /* 0x0000000914027223 */ /* 0x000fe20000000002 */
[----:B------:R-:W0:Y:S01]  /*0740*/  LDC.64 R10, c[0x0][0x3a0] ;  /* 0x0000e800ff0a7b82 */ /* 0x000e220000000a00 */
[----:B------:R-:W-:-:S02]  /*0750*/  FSETP.GT.AND P0, PT, R19, R4, PT ;  /* 0x000000041300720b */ /* 0x000fc40003f04000 */
[----:B------:R-:W-:Y:S01]  /*0760*/  FSETP.GT.AND P1, PT, R8, R13, PT ;  /* 0x0000000d0800720b */ /* 0x000fe20003f24000 */
[----:B------:R-:W-:Y:S01]  /*0770*/  FFMA R7, R20, R5, R7 ;  /* 0x0000000514077223 */ /* 0x000fe20000000007 */
[----:B------:R-:W-:Y:S02]  /*0780*/  FSEL R4, R19, R4, P0 ;  /* 0x0000000413047208 */ /* 0x000fe40000000000 */
[----:B------:R-:W-:Y:S01]  /*0790*/  FSEL R8, R8, R13, P1 ;  /* 0x0000000d08087208 */ /* 0x000fe20000800000 */
[C---:B------:R-:W-:Y:S01]  /*07a0*/  FFMA R15, R20.reuse, R3, R15 ;  /* 0x00000003140f7223 */ /* 0x040fe2000000000f */
[CC--:B------:R-:W-:Y:S01]  /*07b0*/  FSETP.GT.AND P1, PT, R17.reuse, R2.reuse, PT ;  /* 0x000000021100720b */ /* 0x0c0fe20003f24000 */
[----:B------:R-:W-:Y:S01]  /*07c0*/  FFMA R13, R20, R9, R14 ;  /* 0x00000009140d7223 */ /* 0x000fe2000000000e */
[----:B------:R-:W-:Y:S02]  /*07d0*/  FSETP.GT.AND P0, PT, R4, R7, PT ;  /* 0x000000070400720b */ /* 0x000fe40003f04000 */
[----:B------:R-:W-:Y:S01]  /*07e0*/  FSEL R2, R17, R2, P1 ;  /* 0x0000000211027208 */ /* 0x000fe20000800000 */
[----:B------:R-:W-:Y:S01]  /*07f0*/  FFMA R5, R20, R5, R16 ;  /* 0x0000000514057223 */ /* 0x000fe20000000010 */
[----:B------:R-:W-:-:S02]  /*0800*/  FSETP.GT.AND P1, PT, R8, R15, PT ;  /* 0x0000000f0800720b */ /* 0x000fc40003f24000 */
[----:B------:R-:W-:Y:S02]  /*0810*/  FSEL R4, R4, R7, P0 ;  /* 0x0000000704047208 */ /* 0x000fe40000000000 */
[----:B------:R-:W-:Y:S01]  /*0820*/  FSETP.GT.AND P0, PT, R2, R13, PT ;  /* 0x0000000d0200720b */ /* 0x000fe20003f04000 */
[----:B------:R-:W-:Y:S01]  /*0830*/  FFMA R21, R20, R3, R21 ;  /* 0x0000000314157223 */ /* 0x000fe20000000015 */
[----:B------:R-:W-:Y:S01]  /*0840*/  FSEL R8, R8, R15, P1 ;  /* 0x0000000f08087208 */ /* 0x000fe20000800000 */
[----:B------:R-:W-:Y:S01]  /*0850*/  FFMA R18, R20, R9, R18 ;  /* 0x0000000914127223 */ /* 0x000fe20000000012 */
[----:B------:R-:W-:Y:S02]  /*0860*/  FSETP.GT.AND P1, PT, R4, R5, PT ;  /* 0x000000050400720b */ /* 0x000fe40003f24000 */
[----:B------:R-:W-:Y:S02]  /*0870*/  FSEL R13, R2, R13, P0 ;  /* 0x0000000d020d7208 */ /* 0x000fe40000000000 */
[----:B------:R-:W-:-:S02]  /*0880*/  IADD3 R9, PT, PT, R0, 0x2, RZ ;  /* 0x0000000200097810 */ /* 0x000fc40007ffe0ff */
[----:B------:R-:W-:Y:S02]  /*0890*/  FSEL R7, R4, R5, P1 ;  /* 0x0000000504077208 */ /* 0x000fe40000800000 */
[-C--:B------:R-:W-:Y:S02]  /*08a0*/  FSETP.GT.AND P0, PT, R8, R21.reuse, PT ;  /* 0x000000150800720b */ /* 0x080fe40003f04000 */
[CC--:B------:R-:W-:Y:S01]  /*08b0*/  FSETP.GT.AND P1, PT, R13.reuse, R18.reuse, PT ;  /* 0x000000120d00720b */ /* 0x0c0fe20003f24000 */
[--C-:B0-----:R-:W-:Y:S01]  /*08c0*/  IMAD.WIDE.U32 R2, R0, 0x4, R10.reuse ;  /* 0x0000000400027825 */ /* 0x101fe200078e000a */
[----:B------:R-:W-:Y:S02]  /*08d0*/  FSEL R21, R8, R21, P0 ;  /* 0x0000001508157208 */ /* 0x000fe40000000000 */
[----:B------:R-:W-:Y:S01]  /*08e0*/  FSEL R13, R13, R18, P1 ;  /* 0x000000120d0d7208 */ /* 0x000fe20000800000 */
[--C-:B------:R-:W-:Y:S01]  /*08f0*/  IMAD.WIDE.U32 R4, R9, 0x4, R10.reuse ;  /* 0x0000000409047825 */ /* 0x100fe200078e000a */
[----:B------:R-:W-:Y:S03]  /*0900*/  STG.E desc[UR4][R2.64], R6 ;  /* 0x0000000602007986 */ /* 0x000fe6000c101904 */
[----:B------:R-:W-:Y:S01]  /*0910*/  IMAD.WIDE.U32 R10, R12, 0x4, R10 ;  /* 0x000000040c0a7825 */ /* 0x000fe200078e000a */
[----:B------:R-:W-:Y:S04]  /*0920*/  STG.E desc[UR4][R2.64+0x4], R26 ;  /* 0x0000041a02007986 */ /* 0x000fe8000c101904 */
[----:B------:R-:W-:Y:S04]  /*0930*/  STG.E desc[UR4][R4.64], R24 ;  /* 0x0000001804007986 */ /* 0x000fe8000c101904 */
[----:B------:R-:W-:Y:S04]  /*0940*/  STG.E desc[UR4][R4.64+0x4], R7 ;  /* 0x0000040704007986 */ /* 0x000fe8000c101904 */
[----:B------:R-:W-:Y:S04]  /*0950*/  STG.E desc[UR4][R10.64], R13 ;  /* 0x0000000d0a007986 */ /* 0x000fe8000c101904 */
[----:B------:R-:W-:Y:S01]  /*0960*/  STG.E desc[UR4][R10.64+0x4], R21 ;  /* 0x000004150a007986 */ /* 0x000fe2000c101904 */
[----:B------:R-:W-:Y:S05]  /*0970*/  EXIT ;  /* 0x000000000000794d */ /* 0x000fea0003800000 */
.L_x_13:
        /* <DEDUP_REMOVED lines=16> */
.L_x_21:


//--------------------- .text._ZN6mujoco3mjx4cuda18calculateSpaceAABBEjPiPKfffi --------------------------
	.section	.text._ZN6mujoco3mjx4cuda18calculateSpaceAABBEjPiPKfffi,"ax",@progbits
	.align	128
        .global         _ZN6mujoco3mjx4cuda18calculateSpaceAABBEjPiPKfffi
        .type           _ZN6mujoco3mjx4cuda18calculateSpaceAABBEjPiPKfffi,@function
        .size           _ZN6mujoco3mjx4cuda18calculateSpaceAABBEjPiPKfffi,(.L_x_22 - _ZN6mujoco3mjx4cuda18calculateSpaceAABBEjPiPKfffi)
        .other          _ZN6mujoco3mjx4cuda18calculateSpaceAABBEjPiPKfffi,@"STO_CUDA_ENTRY STV_DEFAULT"
_ZN6mujoco3mjx4cuda18calculateSpaceAABBEjPiPKfffi:
.text._ZN6mujoco3mjx4cuda18calculateSpaceAABBEjPiPKfffi:
        /* <DEDUP_REMOVED lines=8> */
[----:B------:R-:W0:Y:S01]  /*0080*/  LDC R7, c[0x0][0x3a0] ;  /* 0x0000e800ff077b82 */ /* 0x000e220000000800 */
[----:B------:R-:W1:Y:S01]  /*0090*/  LDCU.64 UR8, c[0x0][0x358] ;  /* 0x00006b00ff0877ac */ /* 0x000e620008000a00 */
[----:B------:R-:W2:Y:S06]  /*00a0*/  LDCU UR4, c[0x0][0x398] ;  /* 0x00007300ff0477ac */ /* 0x000eac0008000800 */
[----:B------:R-:W3:Y:S01]  /*00b0*/  LDC.64 R2, c[0x0][0x390] ;  /* 0x0000e400ff027b82 */ /* 0x000ee20000000a00 */
[----:B0-----:R-:W-:-:S05]  /*00c0*/  IMAD R7, R0, 0x6, R7 ;  /* 0x0000000600077824 */ /* 0x001fca00078e0207 */
[----:B------:R-:W-:-:S05]  /*00d0*/  IADD3 R5, PT, PT, R7, 0x3, RZ ;  /* 0x0000000307057810 */ /* 0x000fca0007ffe0ff */
[----:B---3--:R-:W-:-:S06]  /*00e0*/  IMAD.WIDE.U32 R4, R5, 0x4, R2 ;  /* 0x0000000405047825 */ /* 0x008fcc00078e0002 */
[----:B-1----:R-:W2:Y:S01]  /*00f0*/  LDG.E.CONSTANT R4, desc[UR8][R4.64] ;  /* 0x0000000804047981 */ /* 0x002ea2000c1e9900 */
[----:B------:R-:W-:Y:S01]  /*0100*/  IMAD.WIDE.U32 R2, R7, 0x4, R2 ;  /* 0x0000000407027825 */ /* 0x000fe200078e0002 */
[----:B--2---:R-:W-:-:S13]  /*0110*/  FSETP.GT.AND P0, PT, R4, UR4, PT ;  /* 0x0000000404007c0b */ /* 0x004fda000bf04000 */
[----:B------:R-:W-:Y:S05]  /*0120*/  @P0 EXIT ;  /* 0x000000000000094d */ /* 0x000fea0003800000 */
[----:B------:R0:W2:Y:S01]  /*0130*/  LDG.E.CONSTANT R3, desc[UR8][R2.64] ;  /* 0x0000000802037981 */ /* 0x0000a2000c1e9900 */
[----:B------:R-:W1:Y:S01]  /*0140*/  LDCU UR4, c[0x0][0x39c] ;  /* 0x00007380ff0477ac */ /* 0x000e620008000800 */
[----:B------:R-:W3:Y:S01]  /*0150*/  S2R R7, SR_LANEID ;  /* 0x0000000000077919 */ /* 0x000ee20000000000 */
[----:B------:R-:W4:Y:S02]  /*0160*/  LDCU.64 UR6, c[0x0][0x388] ;  /* 0x00007100ff0677ac */ /* 0x000f240008000a00 */
[----:B----4-:R-:W-:-:S06]  /*0170*/  UIADD3 UR5, UP0, UPT, UR6, 0x4, URZ ;  /* 0x0000000406057890 */ /* 0x010fcc000ff1e0ff */
[----:B0-----:R-:W-:Y:S01]  /*0180*/  MOV R2, UR5 ;  /* 0x0000000500027c02 */ /* 0x001fe20008000f00 */
[C-C-:B--2---:R-:W-:Y:S01]  /*0190*/  FADD R0, -R4.reuse, R3.reuse ;  /* 0x0000000304007221 */ /* 0x144fe20000000100 */
[----:B------:R-:W-:-:S03]  /*01a0*/  FADD R4, R4, R3 ;  /* 0x0000000304047221 */ /* 0x000fc60000000000 */
[----:B-1----:R-:W-:Y:S01]  /*01b0*/  FMUL R0, R0, UR4 ;  /* 0x0000000400007c20 */ /* 0x002fe20008400000 */
[----:B------:R-:W-:Y:S01]  /*01c0*/  FMUL R6, R4, UR4 ;  /* 0x0000000404067c20 */ /* 0x000fe20008400000 */
[----:B------:R-:W-:Y:S01]  /*01d0*/  VOTEU.ANY UR4, UPT, PT ;  /* 0x0000000000047886 */ /* 0x000fe200038e0100 */
[----:B------:R-:W0:Y:S01]  /*01e0*/  LDC.64 R4, c[0x0][0x388] ;  /* 0x0000e200ff047b82 */ /* 0x000e220000000a00 */
[----:B------:R-:W-:Y:S02]  /*01f0*/  UFLO.U32 UR4, UR4 ;  /* 0x00000004000472bd */ /* 0x000fe400080e0000 */
[----:B------:R-:W1:Y:S04]  /*0200*/  F2I.FLOOR.NTZ R0, R0 ;  /* 0x0000000000007305 */ /* 0x000e680000207100 */
[----:B---3--:R-:W-:Y:S01]  /*0210*/  ISETP.EQ.U32.AND P0, PT, R7, UR4, PT ;  /* 0x0000000407007c0c */ /* 0x008fe2000bf02070 */
[----:B------:R-:W-:-:S03]  /*0220*/  UIADD3.X UR4, UPT, UPT, URZ, UR7, URZ, UP0, !UPT ;  /* 0x00000007ff047290 */ /* 0x000fc600087fe4ff */
[----:B------:R-:W2:Y:S03]  /*0230*/  F2I.CEIL.NTZ R6, R6 ;  /* 0x0000000600067305 */ /* 0x000ea6000020b100 */
[----:B------:R-:W-:Y:S02]  /*0240*/  MOV R3, UR4 ;  /* 0x0000000400037c02 */ /* 0x000fe40008000f00 */
[----:B-1----:R-:W-:Y:S02]  /*0250*/  CREDUX.MIN.S32 UR10, R0 ;  /* 0x00000000000a72cc */ /* 0x002fe40000008200 */
[----:B--2---:R-:W-:-:S11]  /*0260*/  CREDUX.MAX.S32 UR11, R6 ;  /* 0x00000000060b72cc */ /* 0x004fd60000000200 */
[----:B------:R-:W-:-:S05]  /*0270*/  MOV R7, UR10 ;  /* 0x0000000a00077c02 */ /* 0x000fca0008000f00 */
[----:B0-----:R-:W-:Y:S01]  /*0280*/  @P0 REDG.E.MIN.S32.STRONG.GPU desc[UR8][R4.64], R7 ;  /* 0x000000070400098e */ /* 0x001fe2000c92e308 */
[----:B------:R-:W-:-:S05]  /*0290*/  MOV R9, UR11 ;  /* 0x0000000b00097c02 */ /* 0x000fca0008000f00 */
[----:B------:R-:W-:Y:S01]  /*02a0*/  @P0 REDG.E.MAX.S32.STRONG.GPU desc[UR8][R2.64], R9 ;  /* 0x000000090200098e */ /* 0x000fe2000d12e308 */
[----:B------:R-:W-:Y:S05]  /*02b0*/  EXIT ;  /* 0x000000000000794d */ /* 0x000fea0003800000 */
.L_x_14:
        /* <DEDUP_REMOVED lines=12> */
.L_x_22:


//--------------------- .text._ZN6mujoco3mjx4cuda13initSpaceAABBEPi --------------------------
	.section	.text._ZN6mujoco3mjx4cuda13initSpaceAABBEPi,"ax",@progbits
	.align	128
        .global         _ZN6mujoco3mjx4cuda13initSpaceAABBEPi
        .type           _ZN6mujoco3mjx4cuda13initSpaceAABBEPi,@function
        .size           _ZN6mujoco3mjx4cuda13initSpaceAABBEPi,(.L_x_23 - _ZN6mujoco3mjx4cuda13initSpaceAABBEPi)
        .other          _ZN6mujoco3mjx4cuda13initSpaceAABBEPi,@"STO_CUDA_ENTRY STV_DEFAULT"
_ZN6mujoco3mjx4cuda13initSpaceAABBEPi:
.text._ZN6mujoco3mjx4cuda13initSpaceAABBEPi:
[----:B------:R-:W-:Y:S01]  /*0000*/  LDC R1, c[0x0][0x37c] ;  /* 0x0000df00ff017b82 */ /* 0x000fe20000000800 */
[----:B------:R-:W0:Y:S07]  /*0010*/  S2R R0, SR_TID.X ;  /* 0x0000000000007919 */ /* 0x000e2e0000002100 */
[----:B------:R-:W1:Y:S01]  /*0020*/  S2UR UR4, SR_CTAID.X ;  /* 0x00000000000479c3 */ /* 0x000e620000002500 */
[----:B------:R-:W1:Y:S02]  /*0030*/  LDCU UR5, c[0x0][0x360] ;  /* 0x00006c00ff0577ac */ /* 0x000e640008000800 */
[----:B-1----:R-:W-:Y:S01]  /*0040*/  UIMAD UR4, UR4, UR5, URZ ;  /* 0x00000005040472a4 */ /* 0x002fe2000f8e02ff */
[----:B0-----:R-:W-:-:S05]  /*0050*/  IMAD.MOV R0, RZ, RZ, -R0 ;  /* 0x000000ffff007224 */ /* 0x001fca00078e0a00 */
[----:B------:R-:W-:-:S13]  /*0060*/  ISETP.NE.AND P0, PT, R0, UR4, PT ;  /* 0x0000000400007c0c */ /* 0x000fda000bf05270 */
[----:B------:R-:W-:Y:S05]  /*0070*/  @P0 EXIT ;  /* 0x000000000000094d */ /* 0x000fea0003800000 */
[----:B------:R-:W0:Y:S01]  /*0080*/  LDC.64 R2, c[0x0][0x380] ;  /* 0x0000e000ff027b82 */ /* 0x000e220000000a00 */
[----:B------:R-:W0:Y:S01]  /*0090*/  LDCU.64 UR4, c[0x0][0x358] ;  /* 0x00006b00ff0477ac */ /* 0x000e220008000a00 */
[----:B------:R-:W-:Y:S01]  /*00a0*/  MOV R5, 0x7fffffff ;  /* 0x7fffffff00057802 */ /* 0x000fe20000000f00 */
[----:B------:R-:W-:-:S04]  /*00b0*/  IMAD.MOV.U32 R7, RZ, RZ, -0x7fffffff ;  /* 0x80000001ff077424 */ /* 0x000fc800078e00ff */
[----:B0-----:R-:W-:Y:S04]  /*00c0*/  STG.E desc[UR4][R2.64], R5 ;  /* 0x0000000502007986 */ /* 0x001fe8000c101904 */
[----:B------:R-:W-:Y:S01]  /*00d0*/  STG.E desc[UR4][R2.64+0x4], R7 ;  /* 0x0000040702007986 */ /* 0x000fe2000c101904 */
[----:B------:R-:W-:Y:S05]  /*00e0*/  EXIT ;  /* 0x000000000000794d */ /* 0x000fea0003800000 */
.L_x_15:
        /* <DEDUP_REMOVED lines=9> */
.L_x_23:


//--------------------- .nv.shared.reserved.0     --------------------------
	.section	.nv.shared.reserved.0,"aw",@nobits
	.weak		__nv_reservedSMEM_offset_0_alias
	.size		__nv_reservedSMEM_offset_0_alias, 0, 64
	.other		__nv_reservedSMEM_offset_0_alias,@"STO_CUDA_RESERVED_SHARED STV_DEFAULT"
__nv_reservedSMEM_offset_0_alias:
	.zero		0
	.zero		64


//--------------------- .nv.constant0._ZN6mujoco3mjx4cuda15testAABBPerPairEjjPjS2_PKjS4_PKf --------------------------
	.section	.nv.constant0._ZN6mujoco3mjx4cuda15testAABBPerPairEjjPjS2_PKjS4_PKf,"a",@progbits
	.sectionflags	@""
	.align	4
.nv.constant0._ZN6mujoco3mjx4cuda15testAABBPerPairEjjPjS2_PKjS4_PKf:
	.zero		944


//--------------------- .nv.constant0._ZN6mujoco3mjx4cuda18countCollidingAABBEjPjS2_S2_ --------------------------
	.section	.nv.constant0._ZN6mujoco3mjx4cuda18countCollidingAABBEjPjS2_S2_,"a",@progbits
	.sectionflags	@""
	.align	4
.nv.constant0._ZN6mujoco3mjx4cuda18countCollidingAABBEjPjS2_S2_:
	.zero		928


//--------------------- .nv.constant0._ZN6mujoco3mjx4cuda11sortAABBMaxEjPjPKjS4_ --------------------------
	.section	.nv.constant0._ZN6mujoco3mjx4cuda11sortAABBMaxEjPjPKjS4_,"a",@progbits
	.sectionflags	@""
	.align	4
.nv.constant0._ZN6mujoco3mjx4cuda11sortAABBMaxEjPjPKjS4_:
	.zero		928


//--------------------- .nv.constant0._ZN6mujoco3mjx4cuda12candidateNxNEjPjS2_PKf --------------------------
	.section	.nv.constant0._ZN6mujoco3mjx4cuda12candidateNxNEjPjS2_PKf,"a",@progbits
	.sectionflags	@""
	.align	4
.nv.constant0._ZN6mujoco3mjx4cuda12candidateNxNEjPjS2_PKf:
	.zero		928


//--------------------- .nv.constant0._ZN6mujoco3mjx4cuda12quantizeAABBEjPjS2_S2_PKfiffic --------------------------
	.section	.nv.constant0._ZN6mujoco3mjx4cuda12quantizeAABBEjPjS2_S2_PKfiffic,"a",@progbits
	.sectionflags	@""
	.align	4
.nv.constant0._ZN6mujoco3mjx4cuda12quantizeAABBEjPjS2_S2_PKfiffic:
	.zero		953


//--------------------- .nv.constant0._ZN6mujoco3mjx4cuda13calculateAABBEjPKfS3_S3_Pf --------------------------
	.section	.nv.constant0._ZN6mujoco3mjx4cuda13calculateAABBEjPKfS3_S3_Pf,"a",@progbits
	.sectionflags	@""
	.align	4
.nv.constant0._ZN6mujoco3mjx4cuda13calculateAABBEjPKfS3_S3_Pf:
	.zero		936


//--------------------- .nv.constant0._ZN6mujoco3mjx4cuda18calculateSpaceAABBEjPiPKfffi --------------------------
	.section	.nv.constant0._ZN6mujoco3mjx4cuda18calculateSpaceAABBEjPiPKfffi,"a",@progbits
	.sectionflags	@""
	.align	4
.nv.constant0._ZN6mujoco3mjx4cuda18calculateSpaceAABBEjPiPKfffi:
	.zero		932


//--------------------- .nv.constant0._ZN6mujoco3mjx4cuda13initSpaceAABBEPi --------------------------
	.section	.nv.constant0._ZN6mujoco3mjx4cuda13initSpaceAABBEPi,"a",@progbits
	.sectionflags	@""
	.align	4
.nv.constant0._ZN6mujoco3mjx4cuda13initSpaceAABBEPi:
	.zero		904


//--------------------- SYMBOLS --------------------------

	.type		.nv.reservedSmem.offset0,@object
	.size		.nv.reservedSmem.offset0,0x4
